	.target	sm_100a

	.elftype	@"ET_EXEC"


//--------------------- .note.nv.tkinfo           --------------------------
	.section	.note.nv.tkinfo,"",@"SHT_NOTE"
	.sectionflags	@"SHF_NOTE_NV_TKINFO"
	.tkinfo
        /*0018*/ 	.word	0x00000081
        /*0030*/ 	.string	""
        /*0030*/ 	.string	"ptxas-blackwell"
        /*0030*/ 	.string	"Cuda compilation tools, release 12.9, V12.9.86"
        /*0030*/ 	.string	"Build cuda_12.9.r12.9/compiler.36037853_0"
        /*0030*/ 	.string	"-v  -suppress-debug-info  -lineinfo  -arch sm_100a "



//--------------------- .note.nv.cuver            --------------------------
	.section	.note.nv.cuver,"",@"SHT_NOTE"
	.sectionflags	@"SHF_NOTE_NV_CUVER"
        /*0018*/ 	.short	0x0001
        /*001a*/ 	.short	0x0064
        /*001c*/ 	.short	0x0001
        /*001e*/ 	.short	0x0000
        /*0020*/ 	.short	0x0001
        /*0022*/ 	.short	0x0000


//--------------------- .nv.info                  --------------------------
	.section	.nv.info,"",@"SHT_CUDA_INFO"
	.align	4


	//----- nvinfo : EIATTR_REGCOUNT
	.align		4
        /*0000*/ 	.byte	0x04, 0x2f
        /*0002*/ 	.short	(.L_4 - .L_3)
	.align		4
.L_3:
        /*0004*/ 	.word	index@(gluon_tcgen05)
        /*0008*/ 	.word	0x00000087


	//----- nvinfo : EIATTR_FRAME_SIZE
	.align		4
.L_4:
        /*000c*/ 	.byte	0x04, 0x11
        /*000e*/ 	.short	(.L_6 - .L_5)
	.align		4
.L_5:
        /*0010*/ 	.word	index@($__internal_2_$__cuda_sm10x_tcgen05_guardrail_trap_unallocated_columns_being_dealloced)
        /*0014*/ 	.word	0x00000000


	//----- nvinfo : EIATTR_FRAME_SIZE
	.align		4
.L_6:
        /*0018*/ 	.byte	0x04, 0x11
        /*001a*/ 	.short	(.L_8 - .L_7)
	.align		4
.L_7:
        /*001c*/ 	.word	index@($__internal_1_$__cuda_sm10x_tcgen05_guardrail_trap_phase_invalid_during_alloc)
        /*0020*/ 	.word	0x00000000


	//----- nvinfo : EIATTR_FRAME_SIZE
	.align		4
.L_8:
        /*0024*/ 	.byte	0x04, 0x11
        /*0026*/ 	.short	(.L_10 - .L_9)
	.align		4
.L_9:
        /*0028*/ 	.word	index@($__internal_0_$__cuda_sm10x_tcgen05_guardrail_trap_col_being_dealloced_not_returned_by_alloc)
        /*002c*/ 	.word	0x00000000


	//----- nvinfo : EIATTR_FRAME_SIZE
	.align		4
.L_10:
        /*0030*/ 	.byte	0x04, 0x11
        /*0032*/ 	.short	(.L_12 - .L_11)
	.align		4
.L_11:
        /*0034*/ 	.word	index@(gluon_tcgen05)
        /*0038*/ 	.word	0x00000000


	//----- nvinfo : EIATTR_MIN_STACK_SIZE
	.align		4
.L_12:
        /*003c*/ 	.byte	0x04, 0x12
        /*003e*/ 	.short	(.L_14 - .L_13)
	.align		4
.L_13:
        /*0040*/ 	.word	index@(gluon_tcgen05)
        /*0044*/ 	.word	0x00000000
.L_14:


//--------------------- .nv.info.gluon_tcgen05    --------------------------
	.section	.nv.info.gluon_tcgen05,"",@"SHT_CUDA_INFO"
	.sectionflags	@""
	.align	4


	//----- nvinfo : EIATTR_CUDA_API_VERSION
	.align		4
        /*0000*/ 	.byte	0x04, 0x37
        /*0002*/ 	.short	(.L_16 - .L_15)
.L_15:
        /*0004*/ 	.word	0x00000081


	//----- nvinfo : EIATTR_KPARAM_INFO
	.align		4
.L_16:
        /*0008*/ 	.byte	0x04, 0x17
        /*000a*/ 	.short	(.L_18 - .L_17)
.L_17:
        /*000c*/ 	.word	0x00000000
        /*0010*/ 	.short	0x000a
        /*0012*/ 	.short	0x0048
        /*0014*/ 	.byte	0x00, 0xf4, 0x21, 0x00


	//----- nvinfo : EIATTR_KPARAM_INFO
	.align		4
.L_18:
        /*0018*/ 	.byte	0x04, 0x17
        /*001a*/ 	.short	(.L_20 - .L_19)
.L_19:
        /*001c*/ 	.word	0x00000000
        /*0020*/ 	.short	0x0009
        /*0022*/ 	.short	0x0040
        /*0024*/ 	.byte	0x00, 0xf4, 0x21, 0x00


	//----- nvinfo : EIATTR_KPARAM_INFO
	.align		4
.L_20:
        /*0028*/ 	.byte	0x04, 0x17
        /*002a*/ 	.short	(.L_22 - .L_21)
.L_21:
        /*002c*/ 	.word	0x00000000
        /*0030*/ 	.short	0x0008
        /*0032*/ 	.short	0x0038
        /*0034*/ 	.byte	0x00, 0xf0, 0x21, 0x00


	//----- nvinfo : EIATTR_KPARAM_INFO
	.align		4
.L_22:
        /*0038*/ 	.byte	0x04, 0x17
        /*003a*/ 	.short	(.L_24 - .L_23)
.L_23:
        /*003c*/ 	.word	0x00000000
        /*0040*/ 	.short	0x0007
        /*0042*/ 	.short	0x0030
        /*0044*/ 	.byte	0x00, 0xf0, 0x21, 0x00


	//----- nvinfo : EIATTR_KPARAM_INFO
	.align		4
.L_24:
        /*0048*/ 	.byte	0x04, 0x17
        /*004a*/ 	.short	(.L_26 - .L_25)
.L_25:
        /*004c*/ 	.word	0x00000000
        /*0050*/ 	.short	0x0006
        /*0052*/ 	.short	0x0028
        /*0054*/ 	.byte	0x00, 0xf0, 0x21, 0x00


	//----- nvinfo : EIATTR_KPARAM_INFO
	.align		4
.L_26:
        /*0058*/ 	.byte	0x04, 0x17
        /*005a*/ 	.short	(.L_28 - .L_27)
.L_27:
        /*005c*/ 	.word	0x00000000
        /*0060*/ 	.short	0x0005
        /*0062*/ 	.short	0x0020
        /*0064*/ 	.byte	0x00, 0xf0, 0x11, 0x00


	//----- nvinfo : EIATTR_KPARAM_INFO
	.align		4
.L_28:
        /*0068*/ 	.byte	0x04, 0x17
        /*006a*/ 	.short	(.L_30 - .L_29)
.L_29:
        /*006c*/ 	.word	0x00000000
        /*0070*/ 	.short	0x0004
        /*0072*/ 	.short	0x001c
        /*0074*/ 	.byte	0x00, 0xf0, 0x11, 0x00


	//----- nvinfo : EIATTR_KPARAM_INFO
	.align		4
.L_30:
        /*0078*/ 	.byte	0x04, 0x17
        /*007a*/ 	.short	(.L_32 - .L_31)
.L_31:
        /*007c*/ 	.word	0x00000000
        /*0080*/ 	.short	0x0003
        /*0082*/ 	.short	0x0018
        /*0084*/ 	.byte	0x00, 0xf0, 0x11, 0x00


	//----- nvinfo : EIATTR_KPARAM_INFO
	.align		4
.L_32:
        /*0088*/ 	.byte	0x04, 0x17
        /*008a*/ 	.short	(.L_34 - .L_33)
.L_33:
        /*008c*/ 	.word	0x00000000
        /*0090*/ 	.short	0x0002
        /*0092*/ 	.short	0x0010
        /*0094*/ 	.byte	0x00, 0xf4, 0x21, 0x00


	//----- nvinfo : EIATTR_KPARAM_INFO
	.align		4
.L_34:
        /*0098*/ 	.byte	0x04, 0x17
        /*009a*/ 	.short	(.L_36 - .L_35)
.L_35:
        /*009c*/ 	.word	0x00000000
        /*00a0*/ 	.short	0x0001
        /*00a2*/ 	.short	0x0008
        /*00a4*/ 	.byte	0x00, 0xf4, 0x21, 0x00


	//----- nvinfo : EIATTR_KPARAM_INFO
	.align		4
.L_36:
        /*00a8*/ 	.byte	0x04, 0x17
        /*00aa*/ 	.short	(.L_38 - .L_37)
.L_37:
        /*00ac*/ 	.word	0x00000000
        /*00b0*/ 	.short	0x0000
        /*00b2*/ 	.short	0x0000
        /*00b4*/ 	.byte	0x00, 0xf4, 0x21, 0x00


	//----- nvinfo : EIATTR_AT_ENTRY_FRAGMENTS
	.align		4
.L_38:
        /*00b8*/ 	.byte	0x04, 0x4f
        /*00ba*/ 	.short	(.L_40 - .L_39)


	//   ....[0]....
.L_39:
        /*00bc*/ 	.word	0x00000004


	//----- nvinfo : EIATTR_RESERVED_SMEM_USED
	.align		4
.L_40:
        /*00c0*/ 	.byte	0x01, 0x41
	.zero		2


	//----- nvinfo : EIATTR_SPARSE_MMA_MASK
	.align		4
        /*00c4*/ 	.byte	0x03, 0x50
        /*00c6*/ 	.short	0x0000


	//----- nvinfo : EIATTR_TCGEN05_1CTA_USED
	.align		4
        /*00c8*/ 	.byte	0x01, 0x51
	.zero		2


	//----- nvinfo : EIATTR_MAXREG_COUNT
	.align		4
        /*00cc*/ 	.byte	0x03, 0x1b
        /*00ce*/ 	.short	0x00ff


	//----- nvinfo : EIATTR_NUM_BARRIERS
	.align		4
        /*00d0*/ 	.byte	0x02, 0x4c
        /*00d2*/ 	.byte	0x01
	.zero		1


	//----- nvinfo : EIATTR_INT_WARP_WIDE_INSTR_OFFSETS
	.align		4
        /*00d4*/ 	.byte	0x04, 0x31
        /*00d6*/ 	.short	(.L_42 - .L_41)


	//   ....[0]....
.L_41:
        /*00d8*/ 	.word	0x00001740


	//   ....[1]....
        /*00dc*/ 	.word	0x00001760


	//   ....[2]....
        /*00e0*/ 	.word	0x000017f0


	//   ....[3]....
        /*00e4*/ 	.word	0x000019c0


	//   ....[4]....
        /*00e8*/ 	.word	0x000019d0


	//   ....[5]....
        /*00ec*/ 	.word	0x000019e0


	//   ....[6]....
        /*00f0*/ 	.word	0x000019f0


	//   ....[7]....
        /*00f4*/ 	.word	0x00001cc0


	//   ....[8]....
        /*00f8*/ 	.word	0x00001cd0


	//   ....[9]....
        /*00fc*/ 	.word	0x00001e60


	//   ....[10]....
        /*0100*/ 	.word	0x00001ec0


	//   ....[11]....
        /*0104*/ 	.word	0x00001ed0


	//   ....[12]....
        /*0108*/ 	.word	0x00001f00


	//   ....[13]....
        /*010c*/ 	.word	0x00002120


	//   ....[14]....
        /*0110*/ 	.word	0x00002130


	//   ....[15]....
        /*0114*/ 	.word	0x000023e0


	//   ....[16]....
        /*0118*/ 	.word	0x000023f0


	//   ....[17]....
        /*011c*/ 	.word	0x00002b60


	//   ....[18]....
        /*0120*/ 	.word	0x00002bb0


	//----- nvinfo : EIATTR_COOP_GROUP_MASK_REGIDS
	.align		4
.L_42:
        /*0124*/ 	.byte	0x04, 0x29
        /*0126*/ 	.short	(.L_44 - .L_43)


	//   ....[0]....
.L_43:
        /*0128*/ 	.word	0xffffffff


	//   ....[1]....
        /*012c*/ 	.word	0xffffffff


	//   ....[2]....
        /*0130*/ 	.word	0xffffffff


	//   ....[3]....
        /*0134*/ 	.word	0xffffffff


	//   ....[4]....
        /*0138*/ 	.word	0xffffffff


	//   ....[5]....
        /*013c*/ 	.word	0xffffffff


	//   ....[6]....
        /*0140*/ 	.word	0xffffffff


	//   ....[7]....
        /*0144*/ 	.word	0xffffffff


	//   ....[8]....
        /*0148*/ 	.word	0xffffffff


	//   ....[9]....
        /*014c*/ 	.word	0xffffffff


	//----- nvinfo : EIATTR_COOP_GROUP_INSTR_OFFSETS
	.align		4
.L_44:
        /*0150*/ 	.byte	0x04, 0x28
        /*0152*/ 	.short	(.L_46 - .L_45)


	//   ....[0]....
.L_45:
        /*0154*/ 	.word	0x00000050


	//   ....[1]....
        /*0158*/ 	.word	0x00000310


	//   ....[2]....
        /*015c*/ 	.word	0x00000500


	//   ....[3]....
        /*0160*/ 	.word	0x000009c0


	//   ....[4]....
        /*0164*/ 	.word	0x00000b00


	//   ....[5]....
        /*0168*/ 	.word	0x00000fb0


	//   ....[6]....
        /*016c*/ 	.word	0x000010f0


	//   ....[7]....
        /*0170*/ 	.word	0x000015e0


	//   ....[8]....
        /*0174*/ 	.word	0x000029f0


	//   ....[9]....
        /*0178*/ 	.word	0x00002c60


	//----- nvinfo : EIATTR_VRC_CTA_INIT_COUNT
	.align		4
.L_46:
        /*017c*/ 	.byte	0x02, 0x4a
        /*017e*/ 	.byte	0x80
	.zero		1


	//----- nvinfo : EIATTR_MBARRIER_INSTR_OFFSETS
	.align		4
        /*0180*/ 	.byte	0x04, 0x39
        /*0182*/ 	.short	(.L_48 - .L_47)


	//   ....[0]....
.L_47:
        /*0184*/ 	.word	0x00001810
        /*0188*/ 	.word	0x000000ff
        /*018c*/ 	.word	0x00008000
        /*0190*/ 	.short	0x0100
        /*0192*/ 	.byte	0x08
	.zero		1


	//   ....[1]....
        /*0194*/ 	.word	0x00001820
        /*0198*/ 	.word	0x000000ff
        /*019c*/ 	.word	0x00008010
        /*01a0*/ 	.short	0x0100
        /*01a2*/ 	.byte	0x08
	.zero		1


	//   ....[2]....
        /*01a4*/ 	.word	0x000018d0
        /*01a8*/ 	.word	0x000000ff
        /*01ac*/ 	.word	0x00008008
        /*01b0*/ 	.short	0x0100
        /*01b2*/ 	.byte	0x08
	.zero		1


	//   ....[3]....
        /*01b4*/ 	.word	0x000018e0
        /*01b8*/ 	.word	0x000000ff
        /*01bc*/ 	.word	0x00008018
        /*01c0*/ 	.short	0x0100
        /*01c2*/ 	.byte	0x08
	.zero		1


	//   ....[4]....
        /*01c4*/ 	.word	0x00001ae0
        /*01c8*/ 	.word	0x000000ff
        /*01cc*/ 	.word	0x00008000
        /*01d0*/ 	.short	0x010a
        /*01d2*/ 	.byte	0x08
	.zero		1


	//   ....[5]....
        /*01d4*/ 	.word	0x00001d20
        /*01d8*/ 	.word	0x000000ff
        /*01dc*/ 	.word	0x00008010
        /*01e0*/ 	.short	0x010a
        /*01e2*/ 	.byte	0x08
	.zero		1


	//   ....[6]....
        /*01e4*/ 	.word	0x00001f70
        /*01e8*/ 	.word	0x000000ff
        /*01ec*/ 	.word	0x00008000
        /*01f0*/ 	.short	0x010a
        /*01f2*/ 	.byte	0x19
	.zero		1


	//   ....[7]....
        /*01f4*/ 	.word	0x00002170
        /*01f8*/ 	.word	0x000000ff
        /*01fc*/ 	.word	0x00008010
        /*0200*/ 	.short	0x010a
        /*0202*/ 	.byte	0x19
	.zero		1


	//   ....[8]....
        /*0204*/ 	.word	0x00002240
        /*0208*/ 	.word	0x000000ff
        /*020c*/ 	.word	0x00008000
        /*0210*/ 	.short	0x0108
        /*0212*/ 	.byte	0x08
	.zero		1


	//   ....[9]....
        /*0214*/ 	.word	0x00002250
        /*0218*/ 	.word	0x000000ff
        /*021c*/ 	.word	0x00008010
        /*0220*/ 	.short	0x0108
        /*0222*/ 	.byte	0x08
	.zero		1


	//   ....[10]....
        /*0224*/ 	.word	0x000022a0
        /*0228*/ 	.word	0x000000ff
        /*022c*/ 	.word	0x00008008
        /*0230*/ 	.short	0x0108
        /*0232*/ 	.byte	0x08
	.zero		1


	//   ....[11]....
        /*0234*/ 	.word	0x000022b0
        /*0238*/ 	.word	0x000000ff
        /*023c*/ 	.word	0x00008018
        /*0240*/ 	.short	0x0108
        /*0242*/ 	.byte	0x08
	.zero		1


	//   ....[12]....
        /*0244*/ 	.word	0x00002c80
        /*0248*/ 	.word	0x000000ff
        /*024c*/ 	.word	0x00008000
        /*0250*/ 	.short	0x010a
        /*0252*/ 	.byte	0x08
	.zero		1


	//   ....[13]....
        /*0254*/ 	.word	0x00002cb0
        /*0258*/ 	.word	0x000000ff
        /*025c*/ 	.word	0x00008010
        /*0260*/ 	.short	0x010a
        /*0262*/ 	.byte	0x08
	.zero		1


	//   ....[14]....
        /*0264*/ 	.word	0x00002ce0
        /*0268*/ 	.word	0x000000ff
        /*026c*/ 	.word	0x00008000
        /*0270*/ 	.short	0x010a
        /*0272*/ 	.byte	0x19
	.zero		1


	//   ....[15]....
        /*0274*/ 	.word	0x00002d10
        /*0278*/ 	.word	0x000000ff
        /*027c*/ 	.word	0x00008010
        /*0280*/ 	.short	0x010a
        /*0282*/ 	.byte	0x19
	.zero		1


	//----- nvinfo : EIATTR_NUM_MBARRIERS
	.align		4
.L_48:
        /*0284*/ 	.byte	0x03, 0x38
        /*0286*/ 	.short	0x0004


	//----- nvinfo : EIATTR_EXIT_INSTR_OFFSETS
	.align		4
        /*0288*/ 	.byte	0x04, 0x1c
        /*028a*/ 	.short	(.L_50 - .L_49)


	//   ....[0]....
.L_49:
        /*028c*/ 	.word	0x00002c70


	//----- nvinfo : EIATTR_REQNTID
	.align		4
.L_50:
        /*0290*/ 	.byte	0x04, 0x10
        /*0292*/ 	.short	(.L_52 - .L_51)
.L_51:
        /*0294*/ 	.word	0x00000080
        /*0298*/ 	.word	0x00000001
        /*029c*/ 	.word	0x00000001


	//----- nvinfo : EIATTR_CRS_STACK_SIZE
	.align		4
.L_52:
        /*02a0*/ 	.byte	0x04, 0x1e
        /*02a2*/ 	.short	(.L_54 - .L_53)
.L_53:
        /*02a4*/ 	.word	0x00000000


	//----- nvinfo : EIATTR_CBANK_PARAM_SIZE
	.align		4
.L_54:
        /*02a8*/ 	.byte	0x03, 0x19
        /*02aa*/ 	.short	0x0050


	//----- nvinfo : EIATTR_PARAM_CBANK
	.align		4
        /*02ac*/ 	.byte	0x04, 0x0a
        /*02ae*/ 	.short	(.L_56 - .L_55)
	.align		4
.L_55:
        /*02b0*/ 	.word	index@(.nv.constant0.gluon_tcgen05)
        /*02b4*/ 	.short	0x0380
        /*02b6*/ 	.short	0x0050


	//----- nvinfo : EIATTR_SW_WAR
	.align		4
.L_56:
        /*02b8*/ 	.byte	0x04, 0x36
        /*02ba*/ 	.short	(.L_58 - .L_57)
.L_57:
        /*02bc*/ 	.word	0x00000008
.L_58:


//--------------------- .nv.compat                --------------------------
	.section	.nv.compat,"",@"SHT_CUDA_COMPAT_INFO"
	.align	4
        /*0000*/ 	.byte	0x02, 0x02, 0x02, 0x00, 0x02, 0x05, 0x05, 0x00, 0x02, 0x03, 0x03, 0x00, 0x02, 0x06, 0x01, 0x00


//--------------------- .nv.callgraph             --------------------------
	.section	.nv.callgraph,"",@"SHT_CUDA_CALLGRAPH"
	.align	4
	.sectionentsize	8
	.align		4
        /*0000*/ 	.word	0x00000000
	.align		4
        /*0004*/ 	.word	0xffffffff
	.align		4
        /*0008*/ 	.word	0x00000000
	.align		4
        /*000c*/ 	.word	0xfffffffe
	.align		4
        /*0010*/ 	.word	0x00000000
	.align		4
        /*0014*/ 	.word	0xfffffffd
	.align		4
        /*0018*/ 	.word	0x00000000
	.align		4
        /*001c*/ 	.word	0xfffffffc


//--------------------- .text.gluon_tcgen05       --------------------------
	.section	.text.gluon_tcgen05,"ax",@progbits
	.align	128
        .global         gluon_tcgen05
        .type           gluon_tcgen05,@function
        .size           gluon_tcgen05,(.L_x_77 - gluon_tcgen05)
        .other          gluon_tcgen05,@"STO_CUDA_ENTRY STV_DEFAULT"
gluon_tcgen05:
.text.gluon_tcgen05:
[----:B------:R-:W1:Y:S01]  /*0000*/  LDC R1, c[0x0][0x37c] ;  /* 0x0000df00ff017b82 */ /* 0x000e620000000800 */
[----:B------:R-:W2:Y:S02]  /*0010*/  S2R R0, SR_TID.X ;  /* 0x0000000000007919 */ /* 0x000ea40000002100 */
[----:B--2---:R-:W-:-:S13]  /*0020*/  ISETP.GE.U32.AND P2, PT, R0, 0x20, PT ;  /* 0x000000200000780c */ /* 0x004fda0003f46070 */
[----:B------:R-:W-:Y:S05]  /*0030*/  @P2 BRA `(.L_x_0) ;  /* 0x0000000000b82947 */ /* 0x000fea0003800000 */
[----:B------:R-:W2:Y:S01]  /*0040*/  S2UR UR6, SR_CgaCtaId ;  /* 0x00000000000679c3 */ /* 0x000ea20000008800 */
[----:B------:R-:W-:Y:S01]  /*0050*/  NOP ;  /* 0x0000000000007918 */ /* 0x000fe20000000000 */
[----:B------:R-:W-:Y:S02]  /*0060*/  UMOV UR4, 0x40 ;  /* 0x0000004000047882 */ /* 0x000fe40000000000 */
[----:B--2---:R-:W-:-:S09]  /*0070*/  ULEA UR4, UR6, UR4, 0x18 ;  /* 0x0000000406047291 */ /* 0x004fd2000f8ec0ff */
[----:B------:R-:W2:Y:S01]  /*0080*/  LDS.U8 R2, [UR4] ;  /* 0x00000004ff027984 */ /* 0x000ea20008000000 */
[----:B------:R-:W-:Y:S02]  /*0090*/  UMOV UR4, 0x400 ;  /* 0x0000040000047882 */ /* 0x000fe40000000000 */
[----:B------:R-:W-:Y:S01]  /*00a0*/  ULEA UR4, UR6, UR4, 0x18 ;  /* 0x0000000406047291 */ /* 0x000fe2000f8ec0ff */
[----:B--2---:R-:W-:-:S13]  /*00b0*/  ISETP.NE.AND P0, PT, R2, RZ, PT ;  /* 0x000000ff0200720c */ /* 0x004fda0003f05270 */
[----:B------:R-:W-:Y:S05]  /*00c0*/  @P0 BRA `(.L_x_1) ;  /* 0x00000000007c0947 */ /* 0x000fea0003800000 */
[----:B------:R-:W-:-:S13]  /*00d0*/  ELECT P0, URZ, PT ;  /* 0x0000000000ff782f */ /* 0x000fda0003800000 */
[----:B------:R-:W-:Y:S05]  /*00e0*/  @!P0 BRA `(.L_x_2) ;  /* 0x0000000000848947 */ /* 0x000fea0003800000 */
[----:B------:R-:W-:Y:S01]  /*00f0*/  UMOV UR5, 0x4 ;  /* 0x0000000400057882 */ /* 0x000fe20000000000 */
[----:B------:R-:W-:Y:S02]  /*0100*/  IMAD.MOV.U32 R5, RZ, RZ, 0x1 ;  /* 0x00000001ff057424 */ /* 0x000fe400078e00ff */
[----:B------:R-:W-:Y:S02]  /*0110*/  IMAD.MOV.U32 R3, RZ, RZ, 0xf ;  /* 0x0000000fff037424 */ /* 0x000fe400078e00ff */
[----:B------:R-:W-:Y:S04]  /*0120*/  DEPBAR.LE SB2, 0x36 ;  /* 0x0000ad800000791a */ /* 0x000fe80000000000 */
[----:B------:R-:W2:Y:S02]  /*0130*/  UTCATOMSWS.FIND_AND_SET.ALIGN UP0, UR5, UR5 ;  /* 0x00000005000575e3 */ /* 0x000ea40008000800 */
[----:B--2---:R-:W-:-:S04]  /*0140*/  PLOP3.LUT P0, PT, PT, PT, UP0, 0x80, 0x8 ;  /* 0x000000000008781c */ /* 0x004fc80003f0f008 */
[----:B------:R-:W-:-:S04]  /*0150*/  SEL R2, RZ, 0xffffffff, !P0 ;  /* 0xffffffffff027807 */ /* 0x000fc80004000000 */
[----:B------:R-:W-:Y:S01]  /*0160*/  ISETP.NE.AND P0, PT, R2, RZ, PT ;  /* 0x000000ff0200720c */ /* 0x000fe20003f05270 */
[----:B------:R-:W-:-:S12]  /*0170*/  IMAD.U32 R2, RZ, RZ, UR5 ;  /* 0x00000005ff027e24 */ /* 0x000fd8000f8e00ff */
[----:B------:R-:W-:Y:S05]  /*0180*/  @P0 BRA `(.L_x_3) ;  /* 0x0000000000240947 */ /* 0x000fea0003800000 */
.L_x_4:
[----:B------:R-:W-:Y:S05]  /*0190*/  NANOSLEEP 0x64 ;  /* 0x000000640000795d */ /* 0x000fea0003800000 */
[----:B------:R-:W-:-:S05]  /*01a0*/  UMOV UR5, 0x4 ;  /* 0x0000000400057882 */ /* 0x000fca0000000000 */
[----:B------:R-:W-:Y:S04]  /*01b0*/  DEPBAR.LE SB2, 0x36 ;  /* 0x0000ad800000791a */ /* 0x000fe80000000000 */
[----:B------:R-:W2:Y:S02]  /*01c0*/  UTCATOMSWS.FIND_AND_SET.ALIGN UP0, UR5, UR5 ;  /* 0x00000005000575e3 */ /* 0x000ea40008000800 */
[----:B--2---:R-:W-:-:S04]  /*01d0*/  PLOP3.LUT P0, PT, PT, PT, UP0, 0x80, 0x8 ;  /* 0x000000000008781c */ /* 0x004fc80003f0f008 */
[----:B------:R-:W-:-:S04]  /*01e0*/  SEL R2, RZ, 0xffffffff, !P0 ;  /* 0xffffffffff027807 */ /* 0x000fc80004000000 */
[----:B------:R-:W-:Y:S01]  /*01f0*/  ISETP.NE.AND P0, PT, R2, RZ, PT ;  /* 0x000000ff0200720c */ /* 0x000fe20003f05270 */
[----:B------:R-:W-:-:S12]  /*0200*/  IMAD.U32 R2, RZ, RZ, UR5 ;  /* 0x00000005ff027e24 */ /* 0x000fd8000f8e00ff */
[----:B------:R-:W-:Y:S05]  /*0210*/  @!P0 BRA `(.L_x_4) ;  /* 0xfffffffc00dc8947 */ /* 0x000fea000383ffff */
.L_x_3:
[C---:B------:R-:W-:Y:S01]  /*0220*/  VIADD R4, R2.reuse, 0x10 ;  /* 0x0000001002047836 */ /* 0x040fe20000000000 */
[----:B------:R-:W-:Y:S01]  /*0230*/  UMOV UR5, 0x50 ;  /* 0x0000005000057882 */ /* 0x000fe20000000000 */
[----:B------:R-:W-:Y:S01]  /*0240*/  SHF.L.U32 R3, R3, R2, RZ ;  /* 0x0000000203037219 */ /* 0x000fe200000006ff */
[----:B------:R-:W-:Y:S01]  /*0250*/  ULEA UR5, UR6, UR5, 0x18 ;  /* 0x0000000506057291 */ /* 0x000fe2000f8ec0ff */
[----:B------:R-:W-:Y:S01]  /*0260*/  IMAD.SHL.U32 R2, R2, 0x20, RZ ;  /* 0x0000002002027824 */ /* 0x000fe200078e00ff */
[----:B------:R-:W-:-:S04]  /*0270*/  SHF.L.U32 R4, R5, R4, RZ ;  /* 0x0000000405047219 */ /* 0x000fc800000006ff */
[----:B------:R-:W-:-:S05]  /*0280*/  LOP3.LUT R3, R4, R3, RZ, 0xfc, !PT ;  /* 0x0000000304037212 */ /* 0x000fca00078efcff */
[----:B------:R2:W-:Y:S04]  /*0290*/  ATOMS.OR RZ, [UR5], R3 ;  /* 0x00000003ffff798c */ /* 0x0005e8000b000005 */
[----:B------:R2:W-:Y:S01]  /*02a0*/  STS [UR4], R2 ;  /* 0x00000002ff007988 */ /* 0x0005e20008000804 */
[----:B------:R-:W-:Y:S05]  /*02b0*/  BRA `(.L_x_2) ;  /* 0x0000000000107947 */ /* 0x000fea0003800000 */
.L_x_1:
[----:B------:R-:W-:Y:S01]  /*02c0*/  IMAD.MOV.U32 R3, RZ, RZ, -0x1 ;  /* 0xffffffffff037424 */ /* 0x000fe200078e00ff */
[----:B------:R-:W-:-:S04]  /*02d0*/  MOV R2, 0x300 ;  /* 0x0000030000027802 */ /* 0x000fc80000000f00 */
[----:B------:R2:W-:Y:S03]  /*02e0*/  STS [UR4], R3 ;  /* 0x00000003ff007988 */ /* 0x0005e60008000804 */
[----:B-12---:R-:W-:Y:S05]  /*02f0*/  CALL.REL.NOINC `($__internal_1_$__cuda_sm10x_tcgen05_guardrail_trap_phase_invalid_during_alloc) ;  /* 0x00000028009c7944 */ /* 0x006fea0003c00000 */
.L_x_2:
[----:B------:R-:W-:Y:S05]  /*0300*/  WARPSYNC.ALL ;  /* 0x0000000000007948 */ /* 0x000fea0003800000 */
[----:B------:R-:W-:Y:S01]  /*0310*/  NOP ;  /* 0x0000000000007918 */ /* 0x000fe20000000000 */
.L_x_0:
[----:B------:R-:W3:Y:S08]  /*0320*/  S2UR UR4, SR_CgaCtaId ;  /* 0x00000000000479c3 */ /* 0x000ef00000008800 */
[----:B------:R-:W-:Y:S01]  /*0330*/  BAR.SYNC.DEFER_BLOCKING 0x0 ;  /* 0x0000000000007b1d */ /* 0x000fe20000010000 */
[----:B------:R-:W-:-:S05]  /*0340*/  LOP3.LUT R132, R0, 0x7f, RZ, 0xc0, !PT ;  /* 0x0000007f00847812 */ /* 0x000fca00078ec0ff */
[----:B------:R-:W-:Y:S02]  /*0350*/  UMOV UR8, 0x400 ;  /* 0x0000040000087882 */ /* 0x000fe40000000000 */
[----:B------:R-:W4:Y:S08]  /*0360*/  LDC R4, c[0x0][0x398] ;  /* 0x0000e600ff047b82 */ /* 0x000f300000000800 */
[----:B------:R-:W5:Y:S01]  /*0370*/  LDC R12, c[0x0][0x3a0] ;  /* 0x0000e800ff0c7b82 */ /* 0x000f620000000800 */
[----:B---3--:R-:W-:-:S07]  /*0380*/  ULEA UR8, UR4, UR8, 0x18 ;  /* 0x0000000804087291 */ /* 0x008fce000f8ec0ff */
[----:B------:R-:W3:Y:S02]  /*0390*/  S2UR UR19, SR_CTAID.Y ;  /* 0x00000000001379c3 */ /* 0x000ee40000002600 */
[----:B--2---:R-:W2:Y:S06]  /*03a0*/  LDS R3, [UR8] ;  /* 0x00000008ff037984 */ /* 0x004eac0008000800 */
[----:B------:R-:W-:Y:S06]  /*03b0*/  BAR.SYNC.DEFER_BLOCKING 0x0 ;  /* 0x0000000000007b1d */ /* 0x000fec0000010000 */
[----:B------:R-:W-:Y:S05]  /*03c0*/  @P2 BRA `(.L_x_5) ;  /* 0x0000000000182947 */ /* 0x000fea0003800000 */
[----:B------:R-:W-:Y:S01]  /*03d0*/  ELECT P0, URZ, PT ;  /* 0x0000000000ff782f */ /* 0x000fe20003800000 */
[----:B------:R-:W-:Y:S01]  /*03e0*/  IMAD.MOV.U32 R2, RZ, RZ, 0x1 ;  /* 0x00000001ff027424 */ /* 0x000fe200078e00ff */
[----:B------:R-:W-:Y:S01]  /*03f0*/  UMOV UR5, 0x40 ;  /* 0x0000004000057882 */ /* 0x000fe20000000000 */
[----:B------:R-:W-:Y:S01]  /*0400*/  UVIRTCOUNT.DEALLOC.SMPOOL 0x80 ;  /* 0x000000800000784c */ /* 0x000fe20000000000 */
[----:B------:R-:W-:-:S09]  /*0410*/  ULEA UR5, UR4, UR5, 0x18 ;  /* 0x0000000504057291 */ /* 0x000fd2000f8ec0ff */
[----:B------:R5:W-:Y:S03]  /*0420*/  @P0 STS.U8 [UR5], R2 ;  /* 0x00000002ff000988 */ /* 0x000be60008000005 */
.L_x_5:
[----:B------:R-:W5:Y:S01]  /*0430*/  S2UR UR4, SR_CTAID.Z ;  /* 0x00000000000479c3 */ /* 0x000f620000002700 */
[----:B------:R-:W4:Y:S01]  /*0440*/  LDCU UR5, c[0x0][0x370] ;  /* 0x00006e00ff0577ac */ /* 0x000f220008000800 */
[----:B------:R-:W-:Y:S01]  /*0450*/  ISETP.GE.U32.AND P0, PT, R132, 0x20, PT ;  /* 0x000000208400780c */ /* 0x000fe20003f06070 */
[----:B----4-:R-:W-:Y:S01]  /*0460*/  VIADD R4, R4, 0xffffffff ;  /* 0xffffffff04047836 */ /* 0x010fe20000000000 */
[C---:B------:R-:W-:Y:S01]  /*0470*/  ISETP.NE.U32.AND P3, PT, R132.reuse, RZ, PT ;  /* 0x000000ff8400720c */ /* 0x040fe20003f65070 */
[----:B------:R-:W5:Y:S01]  /*0480*/  LDCU UR6, c[0x0][0x374] ;  /* 0x00006e80ff0677ac */ /* 0x000f620008000800 */
[----:B------:R-:W-:Y:S01]  /*0490*/  LEA R10, R132, UR8, 0x2 ;  /* 0x00000008840a7c11 */ /* 0x000fe2000f8e10ff */
[----:B-----5:R-:W-:Y:S01]  /*04a0*/  VIADD R11, R12, 0xffffffff ;  /* 0xffffffff0c0b7836 */ /* 0x020fe20000000000 */
[----:B------:R-:W4:Y:S01]  /*04b0*/  S2UR UR7, SR_CTAID.X ;  /* 0x00000000000779c3 */ /* 0x000f220000002500 */
[----:B------:R-:W5:Y:S01]  /*04c0*/  LDCU.64 UR16, c[0x0][0x3c0] ;  /* 0x00007800ff1077ac */ /* 0x000f620008000a00 */
[----:B--2---:R-:W-:Y:S01]  /*04d0*/  R2UR UR24, R3 ;  /* 0x00000000031872ca */ /* 0x004fe200000e0000 */
[----:B------:R-:W-:Y:S04]  /*04e0*/  BSSY.RECONVERGENT B0, `(.L_x_6) ;  /* 0x0000011000007945 */ /* 0x000fe80003800200 */
[----:B------:R2:W-:Y:S01]  /*04f0*/  @!P0 STS [R10], RZ ;  /* 0x000000ff0a008388 */ /* 0x0005e20000000800 */
[----:B------:R-:W-:-:S03]  /*0500*/  NOP ;  /* 0x0000000000007918 */ /* 0x000fc60000000000 */
[----:B------:R2:W-:Y:S01]  /*0510*/  @!P3 STS [UR8+0x24], R4 ;  /* 0x00002404ff00b988 */ /* 0x0005e20008000808 */
[----:B---3--:R-:W-:-:S03]  /*0520*/  UIMAD UR4, UR4, UR6, UR19 ;  /* 0x00000006040472a4 */ /* 0x008fc6000f8e0213 */
[----:B------:R2:W-:Y:S01]  /*0530*/  @!P3 STS [UR8+0x20], R11 ;  /* 0x0000200bff00b988 */ /* 0x0005e20008000808 */
[----:B----4-:R-:W-:-:S04]  /*0540*/  UIMAD UR4, UR4, UR5, UR7 ;  /* 0x00000005040472a4 */ /* 0x010fc8000f8e0207 */
[----:B------:R-:W-:-:S04]  /*0550*/  UIMAD UR4, UR4, 0x180, URZ ;  /* 0x00000180040478a4 */ /* 0x000fc8000f8e02ff */
[----:B-----5:R-:W-:-:S04]  /*0560*/  UIADD3 UR20, UP0, UPT, UR4, UR16, URZ ;  /* 0x0000001004147290 */ /* 0x020fc8000ff1e0ff */
[----:B------:R-:W-:Y:S01]  /*0570*/  ULEA.HI.X.SX32 UR21, UR4, UR17, 0x1, UP0 ;  /* 0x0000001104157291 */ /* 0x000fe200080f0eff */
[----:B--2---:R-:W-:Y:S11]  /*0580*/  @P3 BRA `(.L_x_7) ;  /* 0x0000000000183947 */ /* 0x004ff60003800000 */
[----:B------:R-:W2:Y:S01]  /*0590*/  LDS R2, [UR8+0x8] ;  /* 0x00000808ff027984 */ /* 0x000ea20008000800 */
[----:B------:R-:W3:Y:S01]  /*05a0*/  LDC.64 R6, c[0x0][0x380] ;  /* 0x0000e000ff067b82 */ /* 0x000ee20000000a00 */
[----:B------:R-:W-:Y:S02]  /*05b0*/  IMAD.MOV.U32 R3, RZ, RZ, 0x70 ;  /* 0x00000070ff037424 */ /* 0x000fe400078e00ff */
[----:B---3--:R3:W-:Y:S03]  /*05c0*/  STS.64 [UR8], R6 ;  /* 0x00000006ff007988 */ /* 0x0087e60008000a08 */
[----:B--2---:R-:W-:-:S05]  /*05d0*/  LOP3.LUT R2, R2, 0x10, R3, 0xd8, !PT ;  /* 0x0000001002027812 */ /* 0x004fca00078ed803 */
[----:B------:R3:W-:Y:S02]  /*05e0*/  STS [UR8+0x8], R2 ;  /* 0x00000802ff007988 */ /* 0x0007e40008000808 */
.L_x_7:
[----:B------:R-:W-:Y:S05]  /*05f0*/  BSYNC.RECONVERGENT B0 ;  /* 0x0000000000007941 */ /* 0x000fea0003800200 */
.L_x_6:
[----:B------:R-:W-:Y:S04]  /*0600*/  BSSY.RECONVERGENT B0, `(.L_x_8) ;  /* 0x000000a000007945 */ /* 0x000fe80003800200 */
[----:B------:R-:W-:Y:S05]  /*0610*/  @P3 BRA `(.L_x_9) ;  /* 0x0000000000203947 */ /* 0x000fea0003800000 */
[----:B---3--:R-:W2:Y:S01]  /*0620*/  LDS R2, [UR8+0x34] ;  /* 0x00003408ff027984 */ /* 0x008ea20008000800 */
[----:B------:R-:W-:Y:S02]  /*0630*/  IMAD.MOV.U32 R3, RZ, RZ, 0x1f000000 ;  /* 0x1f000000ff037424 */ /* 0x000fe400078e00ff */
[----:B------:R-:W-:Y:S01]  /*0640*/  @!P3 IMAD.MOV.U32 R5, RZ, RZ, 0x7f ;  /* 0x0000007fff05b424 */ /* 0x000fe200078e00ff */
[----:B------:R-:W3:Y:S02]  /*0650*/  @!P3 LDS R6, [UR8+0x38] ;  /* 0x00003808ff06b984 */ /* 0x000ee40008000800 */
[----:B--2---:R-:W-:Y:S02]  /*0660*/  LOP3.LUT R2, R2, 0xff000000, R3, 0xb8, !PT ;  /* 0xff00000002027812 */ /* 0x004fe400078eb803 */
[----:B---3--:R-:W-:-:S03]  /*0670*/  @!P3 LOP3.LUT R3, R6, 0xff, R5, 0xb8, !PT ;  /* 0x000000ff0603b812 */ /* 0x008fc600078eb805 */
[----:B------:R2:W-:Y:S04]  /*0680*/  STS [UR8+0x34], R2 ;  /* 0x00003402ff007988 */ /* 0x0005e80008000808 */
[----:B------:R2:W-:Y:S02]  /*0690*/  @!P3 STS [UR8+0x38], R3 ;  /* 0x00003803ff00b988 */ /* 0x0005e40008000808 */
.L_x_9:
[----:B------:R-:W-:Y:S05]  /*06a0*/  BSYNC.RECONVERGENT B0 ;  /* 0x0000000000007941 */ /* 0x000fea0003800200 */
.L_x_8:
[----:B------:R-:W-:Y:S04]  /*06b0*/  BSSY.RECONVERGENT B0, `(.L_x_10) ;  /* 0x000000e000007945 */ /* 0x000fe80003800200 */
[----:B------:R-:W-:Y:S05]  /*06c0*/  @P3 BRA `(.L_x_11) ;  /* 0x0000000000303947 */ /* 0x000fea0003800000 */
[----:B--2---:R-:W2:Y:S01]  /*06d0*/  LDS R3, [UR8+0x34] ;  /* 0x00003408ff037984 */ /* 0x004ea20008000800 */
[----:B------:R-:W4:Y:S03]  /*06e0*/  LDC.64 R8, c[0x0][0x3a8] ;  /* 0x0000ea00ff087b82 */ /* 0x000f260000000a00 */
[----:B---3--:R-:W3:Y:S01]  /*06f0*/  LDS R2, [UR8+0x1c] ;  /* 0x00001c08ff027984 */ /* 0x008ee20008000800 */
[C---:B----4-:R-:W-:Y:S01]  /*0700*/  SHF.L.U64.HI R6, R8.reuse, 0x1, R9 ;  /* 0x0000000108067819 */ /* 0x050fe20000010209 */
[----:B------:R-:W-:-:S03]  /*0710*/  IMAD.SHL.U32 R5, R8, 0x2, RZ ;  /* 0x0000000208057824 */ /* 0x000fc600078e00ff */
[--C-:B------:R-:W-:Y:S02]  /*0720*/  SHF.R.U32.HI R7, RZ, 0x4, R6.reuse ;  /* 0x00000004ff077819 */ /* 0x100fe40000011606 */
[----:B------:R-:W-:-:S05]  /*0730*/  SHF.R.U64 R5, R5, 0x4, R6 ;  /* 0x0000000405057819 */ /* 0x000fca0000001206 */
[----:B------:R4:W-:Y:S01]  /*0740*/  STS [UR8+0xc], R5 ;  /* 0x00000c05ff007988 */ /* 0x0009e20008000808 */
[----:B--2---:R-:W-:Y:S02]  /*0750*/  LOP3.LUT R3, R3, 0x7, RZ, 0xb8, !PT ;  /* 0x0000000703037812 */ /* 0x004fe400078eb8ff */
[----:B---3--:R-:W-:-:S03]  /*0760*/  LOP3.LUT R2, R2, 0xf, R7, 0xb8, !PT ;  /* 0x0000000f02027812 */ /* 0x008fc600078eb807 */
[----:B------:R4:W-:Y:S04]  /*0770*/  STS [UR8+0x34], R3 ;  /* 0x00003403ff007988 */ /* 0x0009e80008000808 */
[----:B------:R4:W-:Y:S02]  /*0780*/  STS [UR8+0x1c], R2 ;  /* 0x00001c02ff007988 */ /* 0x0009e40008000808 */
.L_x_11:
[----:B------:R-:W-:Y:S05]  /*0790*/  BSYNC.RECONVERGENT B0 ;  /* 0x0000000000007941 */ /* 0x000fea0003800200 */
.L_x_10:
[----:B------:R-:W-:Y:S04]  /*07a0*/  BSSY.RECONVERGENT B1, `(.L_x_12) ;  /* 0x000001a000017945 */ /* 0x000fe80003800200 */
[----:B------:R-:W-:Y:S04]  /*07b0*/  BSSY.RELIABLE B0, `(.L_x_13) ;  /* 0x0000015000007945 */ /* 0x000fe80003800100 */
[----:B------:R-:W-:Y:S05]  /*07c0*/  @P3 BRA `(.L_x_14) ;  /* 0x0000000000203947 */ /* 0x000fea0003800000 */
[----:B--234-:R-:W2:Y:S02]  /*07d0*/  LDS R2, [UR8+0x34] ;  /* 0x00003408ff027984 */ /* 0x01cea40008000800 */
[----:B--2---:R-:W-:-:S05]  /*07e0*/  LOP3.LUT R2, R2, 0x38, RZ, 0xb8, !PT ;  /* 0x0000003802027812 */ /* 0x004fca00078eb8ff */
[----:B------:R2:W-:Y:S01]  /*07f0*/  STS [UR8+0x34], R2 ;  /* 0x00003402ff007988 */ /* 0x0005e20008000808 */
[----:B------:R-:W-:Y:S05]  /*0800*/  @P3 BRA `(.L_x_15) ;  /* 0x0000000000203947 */ /* 0x000fea0003800000 */
[----:B--2---:R-:W2:Y:S01]  /*0810*/  LDS R2, [UR8+0x8] ;  /* 0x00000808ff027984 */ /* 0x004ea20008000800 */
[----:B------:R-:W-:-:S05]  /*0820*/  IMAD.MOV.U32 R3, RZ, RZ, 0x780 ;  /* 0x00000780ff037424 */ /* 0x000fca00078e00ff */
[----:B--2---:R-:W-:-:S05]  /*0830*/  LOP3.LUT R2, R2, 0x500, R3, 0xd8, !PT ;  /* 0x0000050002027812 */ /* 0x004fca00078ed803 */
[----:B------:R5:W-:Y:S02]  /*0840*/  STS [UR8+0x8], R2 ;  /* 0x00000802ff007988 */ /* 0x000be40008000808 */
.L_x_14:
[----:B------:R-:W-:Y:S05]  /*0850*/  @P3 BRA `(.L_x_16) ;  /* 0x0000000000283947 */ /* 0x000fea0003800000 */
[----:B--2345:R-:W2:Y:S02]  /*0860*/  LDS R2, [UR8+0x8] ;  /* 0x00000808ff027984 */ /* 0x03cea40008000800 */
[----:B--2---:R-:W-:-:S05]  /*0870*/  LOP3.LUT R2, R2, 0x1800, RZ, 0xb8, !PT ;  /* 0x0000180002027812 */ /* 0x004fca00078eb8ff */
[----:B------:R3:W-:Y:S02]  /*0880*/  STS [UR8+0x8], R2 ;  /* 0x00000802ff007988 */ /* 0x0007e40008000808 */
.L_x_15:
[----:B------:R-:W-:Y:S05]  /*0890*/  @P3 BREAK.RELIABLE B0 ;  /* 0x0000000000003942 */ /* 0x000fea0003800100 */
[----:B------:R-:W-:Y:S05]  /*08a0*/  @P3 BRA `(.L_x_17) ;  /* 0x0000000000243947 */ /* 0x000fea0003800000 */
[----:B------:R-:W4:Y:S01]  /*08b0*/  LDS R3, [UR8+0x8] ;  /* 0x00000808ff037984 */ /* 0x000f220008000800 */
[----:B--23--:R-:W-:-:S05]  /*08c0*/  IMAD.MOV.U32 R2, RZ, RZ, 0x6000 ;  /* 0x00006000ff027424 */ /* 0x00cfca00078e00ff */
[----:B----4-:R-:W-:-:S04]  /*08d0*/  LOP3.LUT R2, R3, 0x4000, R2, 0xd8, !PT ;  /* 0x0000400003027812 */ /* 0x010fc800078ed802 */
[----:B------:R-:W-:-:S05]  /*08e0*/  LOP3.LUT R2, R2, 0x400000, RZ, 0xb8, !PT ;  /* 0x0040000002027812 */ /* 0x000fca00078eb8ff */
[----:B------:R2:W-:Y:S02]  /*08f0*/  STS [UR8+0x8], R2 ;  /* 0x00000802ff007988 */ /* 0x0005e40008000808 */
.L_x_16:
[----:B------:R-:W-:Y:S05]  /*0900*/  BSYNC.RELIABLE B0 ;  /* 0x0000000000007941 */ /* 0x000fea0003800100 */
.L_x_13:
[----:B--2345:R-:W2:Y:S02]  /*0910*/  @!P3 LDS R2, [UR8+0x8] ;  /* 0x00000808ff02b984 */ /* 0x03cea40008000800 */
[----:B--2---:R-:W-:-:S05]  /*0920*/  @!P3 LOP3.LUT R2, R2, 0x8000, RZ, 0xb8, !PT ;  /* 0x000080000202b812 */ /* 0x004fca00078eb8ff */
[----:B------:R4:W-:Y:S02]  /*0930*/  @!P3 STS [UR8+0x8], R2 ;  /* 0x00000802ff00b988 */ /* 0x0009e40008000808 */
.L_x_17:
[----:B------:R-:W-:Y:S05]  /*0940*/  BSYNC.RECONVERGENT B1 ;  /* 0x0000000000017941 */ /* 0x000fea0003800200 */
.L_x_12:
[----:B------:R-:W-:Y:S05]  /*0950*/  WARPSYNC.ALL ;  /* 0x0000000000007948 */ /* 0x000fea0003800000 */
[----:B------:R-:W-:Y:S01]  /*0960*/  NOP ;  /* 0x0000000000007918 */ /* 0x000fe20000000000 */
[----:B------:R-:W5:Y:S02]  /*0970*/  LDC R5, c[0x0][0x39c] ;  /* 0x0000e700ff057b82 */ /* 0x000f640000000800 */
[----:B-----5:R-:W-:Y:S01]  /*0980*/  VIADD R5, R5, 0xffffffff ;  /* 0xffffffff05057836 */ /* 0x020fe20000000000 */
[----:B------:R-:W-:Y:S06]  /*0990*/  @P0 BRA `(.L_x_18) ;  /* 0x0000000000300947 */ /* 0x000fec0003800000 */
[----:B--234-:R-:W2:Y:S01]  /*09a0*/  S2R R2, SR_LANEID ;  /* 0x0000000000027919 */ /* 0x01cea20000000000 */
[----:B------:R-:W-:Y:S05]  /*09b0*/  WARPSYNC.ALL ;  /* 0x0000000000007948 */ /* 0x000fea0003800000 */
[----:B------:R-:W-:Y:S01]  /*09c0*/  NOP ;  /* 0x0000000000007918 */ /* 0x000fe20000000000 */
[----:B--2---:R-:W-:-:S05]  /*09d0*/  IMAD.SHL.U32 R6, R2, 0x4, RZ ;  /* 0x0000000402067824 */ /* 0x004fca00078e00ff */
[----:B------:R-:W2:Y:S01]  /*09e0*/  LDS R7, [R6+UR8] ;  /* 0x0000000806077984 */ /* 0x000ea20008000800 */
[----:B------:R-:W-:-:S05]  /*09f0*/  IADD3 R2, P1, PT, R6, UR20, RZ ;  /* 0x0000001406027c10 */ /* 0x000fca000ff3e0ff */
[----:B------:R-:W-:-:S05]  /*0a00*/  IMAD.X R3, RZ, RZ, UR21, P1 ;  /* 0x00000015ff037e24 */ /* 0x000fca00088e06ff */
[----:B--2---:R5:W2:Y:S01]  /*0a10*/  ATOMG.E.EXCH.STRONG.GPU PT, RZ, [R2], R7 ;  /* 0x0000000702ff73a8 */ /* 0x004aa200041ee100 */
[----:B------:R-:W-:-:S04]  /*0a20*/  DEPBAR {5,4,3,2,1,0} ;  /* 0x0000003f0000791a */ /* 0x000fc80000000000 */
[----:B------:R-:W3:Y:S02]  /*0a30*/  CCTL.E.C.LDCU.IV.DEEP [UR20] ;  /* 0x0000000014007540 */ /* 0x000ee40009c08000 */
[----:B---3--:R5:W-:Y:S01]  /*0a40*/  UTMACCTL.IV [UR20] ;  /* 0x00000000140079b9 */ /* 0x008be20008000000 */
[----:B------:R-:W-:Y:S01]  /*0a50*/  NOP ;  /* 0x0000000000007918 */ /* 0x000fe20000000000 */
.L_x_18:
[----:B------:R-:W-:Y:S05]  /*0a60*/  @P0 BRA `(.L_x_19) ;  /* 0x00000000000c0947 */ /* 0x000fea0003800000 */
[----:B------:R0:W-:Y:S01]  /*0a70*/  UTMACMDFLUSH ;  /* 0x00000000000079b7 */ /* 0x0001e20000000000 */
[----:B------:R-:W-:Y:S05]  /*0a80*/  @P0 BRA `(.L_x_19) ;  /* 0x0000000000040947 */ /* 0x000fea0003800000 */
[----:B------:R-:W-:-:S04]  /*0a90*/  DEPBAR.LE SB0, 0x0 ;  /* 0x000080000000791a */ /* 0x000fc80000000000 */
.L_x_19:
[----:B------:R-:W-:Y:S05]  /*0aa0*/  WARPSYNC.ALL ;  /* 0x0000000000007948 */ /* 0x000fea0003800000 */
[----:B------:R-:W-:Y:S01]  /*0ab0*/  NOP ;  /* 0x0000000000007918 */ /* 0x000fe20000000000 */
[----:B--2---:R-:W-:Y:S06]  /*0ac0*/  BAR.SYNC.DEFER_BLOCKING 0x0 ;  /* 0x0000000000007b1d */ /* 0x004fec0000010000 */
[----:B------:R-:W-:Y:S02]  /*0ad0*/  BSSY.RECONVERGENT B1, `(.L_x_20) ;  /* 0x000000b000017945 */ /* 0x000fe40003800200 */
[----:B------:R-:W-:Y:S06]  /*0ae0*/  BAR.SYNC.DEFER_BLOCKING 0x0 ;  /* 0x0000000000007b1d */ /* 0x000fec0000010000 */
[----:B------:R2:W-:Y:S01]  /*0af0*/  @!P0 STS [R10], RZ ;  /* 0x000000ff0a008388 */ /* 0x0005e20000000800 */
[----:B------:R-:W-:Y:S01]  /*0b00*/  NOP ;  /* 0x0000000000007918 */ /* 0x000fe20000000000 */
[----:B------:R-:W-:Y:S05]  /*0b10*/  @P3 BRA `(.L_x_21) ;  /* 0x0000000000183947 */ /* 0x000fea0003800000 */
[----:B---345:R-:W3:Y:S01]  /*0b20*/  LDS R2, [UR8+0x8] ;  /* 0x00000808ff027984 */ /* 0x038ee20008000800 */
[----:B------:R-:W4:Y:S01]  /*0b30*/  LDC.64 R6, c[0x0][0x388] ;  /* 0x0000e200ff067b82 */ /* 0x000f220000000a00 */
[----:B------:R-:W-:Y:S02]  /*0b40*/  IMAD.MOV.U32 R3, RZ, RZ, 0x70 ;  /* 0x00000070ff037424 */ /* 0x000fe400078e00ff */
[----:B----4-:R4:W-:Y:S03]  /*0b50*/  STS.64 [UR8], R6 ;  /* 0x00000006ff007988 */ /* 0x0109e60008000a08 */
[----:B---3--:R-:W-:-:S05]  /*0b60*/  LOP3.LUT R2, R2, 0x10, R3, 0xd8, !PT ;  /* 0x0000001002027812 */ /* 0x008fca00078ed803 */
[----:B------:R4:W-:Y:S02]  /*0b70*/  STS [UR8+0x8], R2 ;  /* 0x00000802ff007988 */ /* 0x0009e40008000808 */
.L_x_21:
[----:B-----5:R-:W-:Y:S05]  /*0b80*/  BSYNC.RECONVERGENT B1 ;  /* 0x0000000000017941 */ /* 0x020fea0003800200 */
.L_x_20:
[----:B------:R-:W-:Y:S04]  /*0b90*/  BSSY.RECONVERGENT B1, `(.L_x_22) ;  /* 0x000000a000017945 */ /* 0x000fe80003800200 */
[----:B------:R-:W-:Y:S05]  /*0ba0*/  @P3 BRA `(.L_x_23) ;  /* 0x0000000000203947 */ /* 0x000fea0003800000 */
[----:B---34-:R-:W3:Y:S01]  /*0bb0*/  LDS R2, [UR8+0x34] ;  /* 0x00003408ff027984 */ /* 0x018ee20008000800 */
[----:B------:R-:W-:Y:S02]  /*0bc0*/  IMAD.MOV.U32 R3, RZ, RZ, 0x3f000000 ;  /* 0x3f000000ff037424 */ /* 0x000fe400078e00ff */
[----:B------:R-:W-:Y:S01]  /*0bd0*/  @!P3 IMAD.MOV.U32 R6, RZ, RZ, 0x1f ;  /* 0x0000001fff06b424 */ /* 0x000fe200078e00ff */
[----:B------:R-:W4:Y:S02]  /*0be0*/  @!P3 LDS R7, [UR8+0x38] ;  /* 0x00003808ff07b984 */ /* 0x000f240008000800 */
[----:B---3--:R-:W-:Y:S02]  /*0bf0*/  LOP3.LUT R2, R2, 0xff000000, R3, 0xb8, !PT ;  /* 0xff00000002027812 */ /* 0x008fe400078eb803 */
[----:B----4-:R-:W-:-:S03]  /*0c00*/  @!P3 LOP3.LUT R3, R7, 0xff, R6, 0xb8, !PT ;  /* 0x000000ff0703b812 */ /* 0x010fc600078eb806 */
[----:B------:R5:W-:Y:S04]  /*0c10*/  STS [UR8+0x34], R2 ;  /* 0x00003402ff007988 */ /* 0x000be80008000808 */
[----:B------:R5:W-:Y:S02]  /*0c20*/  @!P3 STS [UR8+0x38], R3 ;  /* 0x00003803ff00b988 */ /* 0x000be40008000808 */
.L_x_23:
[----:B------:R-:W-:Y:S05]  /*0c30*/  BSYNC.RECONVERGENT B1 ;  /* 0x0000000000017941 */ /* 0x000fea0003800200 */
.L_x_22:
[----:B------:R-:W-:Y:S04]  /*0c40*/  BSSY.RECONVERGENT B1, `(.L_x_24) ;  /* 0x0000004000017945 */ /* 0x000fe80003800200 */
[----:B------:R-:W-:Y:S05]  /*0c50*/  @P3 BRA `(.L_x_25) ;  /* 0x0000000000083947 */ /* 0x000fea0003800000 */
[----:B------:R2:W-:Y:S04]  /*0c60*/  STS [UR8+0x24], R11 ;  /* 0x0000240bff007988 */ /* 0x0005e80008000808 */
[----:B------:R2:W-:Y:S02]  /*0c70*/  STS [UR8+0x20], R5 ;  /* 0x00002005ff007988 */ /* 0x0005e40008000808 */
.L_x_25:
[----:B------:R-:W-:Y:S05]  /*0c80*/  BSYNC.RECONVERGENT B1 ;  /* 0x0000000000017941 */ /* 0x000fea0003800200 */
.L_x_24:
[----:B------:R-:W-:Y:S04]  /*0c90*/  BSSY.RECONVERGENT B1, `(.L_x_26) ;  /* 0x000000e000017945 */ /* 0x000fe80003800200 */
[----:B------:R-:W-:Y:S05]  /*0ca0*/  @P3 BRA `(.L_x_27) ;  /* 0x0000000000303947 */ /* 0x000fea0003800000 */
[----:B-----5:R-:W5:Y:S01]  /*0cb0*/  LDS R3, [UR8+0x34] ;  /* 0x00003408ff037984 */ /* 0x020f620008000800 */
[----:B----4-:R-:W4:Y:S03]  /*0cc0*/  LDC.64 R6, c[0x0][0x3b0] ;  /* 0x0000ec00ff067b82 */ /* 0x010f260000000a00 */
[----:B---3--:R-:W3:Y:S01]  /*0cd0*/  LDS R2, [UR8+0x1c] ;  /* 0x00001c08ff027984 */ /* 0x008ee20008000800 */
[C---:B----4-:R-:W-:Y:S01]  /*0ce0*/  SHF.L.U64.HI R7, R6.reuse, 0x1, R7 ;  /* 0x0000000106077819 */ /* 0x050fe20000010207 */
[----:B------:R-:W-:-:S03]  /*0cf0*/  IMAD.SHL.U32 R6, R6, 0x2, RZ ;  /* 0x0000000206067824 */ /* 0x000fc600078e00ff */
[--C-:B------:R-:W-:Y:S02]  /*0d00*/  SHF.R.U32.HI R9, RZ, 0x4, R7.reuse ;  /* 0x00000004ff097819 */ /* 0x100fe40000011607 */
[----:B------:R-:W-:-:S05]  /*0d10*/  SHF.R.U64 R6, R6, 0x4, R7 ;  /* 0x0000000406067819 */ /* 0x000fca0000001207 */
[----:B------:R4:W-:Y:S01]  /*0d20*/  STS [UR8+0xc], R6 ;  /* 0x00000c06ff007988 */ /* 0x0009e20008000808 */
[----:B-----5:R-:W-:Y:S02]  /*0d30*/  LOP3.LUT R3, R3, 0x7, RZ, 0xb8, !PT ;  /* 0x0000000703037812 */ /* 0x020fe400078eb8ff */
[----:B---3--:R-:W-:-:S03]  /*0d40*/  LOP3.LUT R2, R2, 0xf, R9, 0xb8, !PT ;  /* 0x0000000f02027812 */ /* 0x008fc600078eb809 */
[----:B------:R4:W-:Y:S04]  /*0d50*/  STS [UR8+0x34], R3 ;  /* 0x00003403ff007988 */ /* 0x0009e80008000808 */
[----:B------:R4:W-:Y:S02]  /*0d60*/  STS [UR8+0x1c], R2 ;  /* 0x00001c02ff007988 */ /* 0x0009e40008000808 */
.L_x_27:
[----:B------:R-:W-:Y:S05]  /*0d70*/  BSYNC.RECONVERGENT B1 ;  /* 0x0000000000017941 */ /* 0x000fea0003800200 */
.L_x_26:
[----:B------:R-:W-:Y:S04]  /*0d80*/  BSSY.RECONVERGENT B2, `(.L_x_28) ;  /* 0x000001a000027945 */ /* 0x000fe80003800200 */
[----:B------:R-:W-:Y:S04]  /*0d90*/  BSSY.RELIABLE B1, `(.L_x_29) ;  /* 0x0000015000017945 */ /* 0x000fe80003800100 */
[----:B------:R-:W-:Y:S05]  /*0da0*/  @P3 BRA `(.L_x_30) ;  /* 0x0000000000203947 */ /* 0x000fea0003800000 */
[----:B---345:R-:W3:Y:S02]  /*0db0*/  LDS R2, [UR8+0x34] ;  /* 0x00003408ff027984 */ /* 0x038ee40008000800 */
[----:B---3--:R-:W-:-:S05]  /*0dc0*/  LOP3.LUT R2, R2, 0x38, RZ, 0xb8, !PT ;  /* 0x0000003802027812 */ /* 0x008fca00078eb8ff */
[----:B------:R3:W-:Y:S01]  /*0dd0*/  STS [UR8+0x34], R2 ;  /* 0x00003402ff007988 */ /* 0x0007e20008000808 */
[----:B------:R-:W-:Y:S05]  /*0de0*/  @P3 BRA `(.L_x_31) ;  /* 0x0000000000203947 */ /* 0x000fea0003800000 */
[----:B---3--:R-:W3:Y:S01]  /*0df0*/  LDS R2, [UR8+0x8] ;  /* 0x00000808ff027984 */ /* 0x008ee20008000800 */
[----:B------:R-:W-:-:S05]  /*0e00*/  IMAD.MOV.U32 R3, RZ, RZ, 0x780 ;  /* 0x00000780ff037424 */ /* 0x000fca00078e00ff */
[----:B---3--:R-:W-:-:S05]  /*0e10*/  LOP3.LUT R2, R2, 0x500, R3, 0xd8, !PT ;  /* 0x0000050002027812 */ /* 0x008fca00078ed803 */
[----:B------:R3:W-:Y:S02]  /*0e20*/  STS [UR8+0x8], R2 ;  /* 0x00000802ff007988 */ /* 0x0007e40008000808 */
.L_x_30:
[----:B------:R-:W-:Y:S05]  /*0e30*/  @P3 BRA `(.L_x_32) ;  /* 0x0000000000283947 */ /* 0x000fea0003800000 */
[----:B---345:R-:W3:Y:S02]  /*0e40*/  LDS R2, [UR8+0x8] ;  /* 0x00000808ff027984 */ /* 0x038ee40008000800 */
[----:B---3--:R-:W-:-:S05]  /*0e50*/  LOP3.LUT R2, R2, 0x1800, RZ, 0xb8, !PT ;  /* 0x0000180002027812 */ /* 0x008fca00078eb8ff */
[----:B------:R4:W-:Y:S02]  /*0e60*/  STS [UR8+0x8], R2 ;  /* 0x00000802ff007988 */ /* 0x0009e40008000808 */
.L_x_31:
[----:B------:R-:W-:Y:S05]  /*0e70*/  @P3 BREAK.RELIABLE B1 ;  /* 0x0000000000013942 */ /* 0x000fea0003800100 */
[----:B------:R-:W-:Y:S05]  /*0e80*/  @P3 BRA `(.L_x_33) ;  /* 0x0000000000243947 */ /* 0x000fea0003800000 */
[----:B---34-:R-:W3:Y:S01]  /*0e90*/  LDS R2, [UR8+0x8] ;  /* 0x00000808ff027984 */ /* 0x018ee20008000800 */
[----:B------:R-:W-:-:S05]  /*0ea0*/  IMAD.MOV.U32 R3, RZ, RZ, 0x6000 ;  /* 0x00006000ff037424 */ /* 0x000fca00078e00ff */
[----:B---3--:R-:W-:-:S04]  /*0eb0*/  LOP3.LUT R2, R2, 0x6000, R3, 0xd8, !PT ;  /* 0x0000600002027812 */ /* 0x008fc800078ed803 */
[----:B------:R-:W-:-:S05]  /*0ec0*/  LOP3.LUT R2, R2, 0x400000, RZ, 0xb8, !PT ;  /* 0x0040000002027812 */ /* 0x000fca00078eb8ff */
[----:B------:R3:W-:Y:S02]  /*0ed0*/  STS [UR8+0x8], R2 ;  /* 0x00000802ff007988 */ /* 0x0007e40008000808 */
.L_x_32:
[----:B------:R-:W-:Y:S05]  /*0ee0*/  BSYNC.RELIABLE B1 ;  /* 0x0000000000017941 */ /* 0x000fea0003800100 */
.L_x_29:
[----:B---345:R-:W3:Y:S02]  /*0ef0*/  @!P3 LDS R2, [UR8+0x8] ;  /* 0x00000808ff02b984 */ /* 0x038ee40008000800 */
[----:B---3--:R-:W-:-:S05]  /*0f00*/  @!P3 LOP3.LUT R2, R2, 0x8000, RZ, 0xb8, !PT ;  /* 0x000080000202b812 */ /* 0x008fca00078eb8ff */
[----:B------:R5:W-:Y:S02]  /*0f10*/  @!P3 STS [UR8+0x8], R2 ;  /* 0x00000802ff00b988 */ /* 0x000be40008000808 */
.L_x_33:
[----:B------:R-:W-:Y:S05]  /*0f20*/  BSYNC.RECONVERGENT B2 ;  /* 0x0000000000027941 */ /* 0x000fea0003800200 */
.L_x_28:
[----:B------:R-:W-:Y:S05]  /*0f30*/  WARPSYNC.ALL ;  /* 0x0000000000007948 */ /* 0x000fea0003800000 */
[----:B------:R-:W-:Y:S01]  /*0f40*/  NOP ;  /* 0x0000000000007918 */ /* 0x000fe20000000000 */
[----:B------:R-:W-:-:S04]  /*0f50*/  UIADD3 UR5, UPT, UPT, UR4, 0x80, URZ ;  /* 0x0000008004057890 */ /* 0x000fc8000fffe0ff */
[----:B------:R-:W-:-:S04]  /*0f60*/  UIADD3 UR22, UP0, UPT, UR5, UR16, URZ ;  /* 0x0000001005167290 */ /* 0x000fc8000ff1e0ff */
[----:B------:R-:W-:Y:S01]  /*0f70*/  ULEA.HI.X.SX32 UR23, UR5, UR17, 0x1, UP0 ;  /* 0x0000001105177291 */ /* 0x000fe200080f0eff */
[----:B------:R-:W-:Y:S11]  /*0f80*/  @P0 BRA `(.L_x_34) ;  /* 0x0000000000300947 */ /* 0x000ff60003800000 */
[----:B---345:R-:W3:Y:S01]  /*0f90*/  S2R R2, SR_LANEID ;  /* 0x0000000000027919 */ /* 0x038ee20000000000 */
[----:B------:R-:W-:Y:S05]  /*0fa0*/  WARPSYNC.ALL ;  /* 0x0000000000007948 */ /* 0x000fea0003800000 */
[----:B------:R-:W-:Y:S01]  /*0fb0*/  NOP ;  /* 0x0000000000007918 */ /* 0x000fe20000000000 */
[----:B---3--:R-:W-:-:S05]  /*0fc0*/  IMAD.SHL.U32 R6, R2, 0x4, RZ ;  /* 0x0000000402067824 */ /* 0x008fca00078e00ff */
[----:B------:R-:W3:Y:S01]  /*0fd0*/  LDS R7, [R6+UR8] ;  /* 0x0000000806077984 */ /* 0x000ee20008000800 */
[----:B------:R-:W-:-:S05]  /*0fe0*/  IADD3 R2, P1, PT, R6, UR22, RZ ;  /* 0x0000001606027c10 */ /* 0x000fca000ff3e0ff */
[----:B------:R-:W-:-:S05]  /*0ff0*/  IMAD.X R3, RZ, RZ, UR23, P1 ;  /* 0x00000017ff037e24 */ /* 0x000fca00088e06ff */
[----:B---3--:R3:W4:Y:S01]  /*1000*/  ATOMG.E.EXCH.STRONG.GPU PT, RZ, [R2], R7 ;  /* 0x0000000702ff73a8 */ /* 0x00872200041ee100 */
[----:B------:R-:W-:-:S04]  /*1010*/  DEPBAR {5,4,3,2,1,0} ;  /* 0x0000003f0000791a */ /* 0x000fc80000000000 */
[----:B------:R-:W5:Y:S02]  /*1020*/  CCTL.E.C.LDCU.IV.DEEP [UR22] ;  /* 0x0000000016007540 */ /* 0x000f640009c08000 */
[----:B-----5:R3:W-:Y:S01]  /*1030*/  UTMACCTL.IV [UR22] ;  /* 0x00000000160079b9 */ /* 0x0207e20008000000 */
[----:B------:R-:W-:Y:S01]  /*1040*/  NOP ;  /* 0x0000000000007918 */ /* 0x000fe20000000000 */
.L_x_34:
[----:B------:R-:W-:Y:S05]  /*1050*/  @P0 BRA `(.L_x_35) ;  /* 0x00000000000c0947 */ /* 0x000fea0003800000 */
[----:B------:R0:W-:Y:S01]  /*1060*/  UTMACMDFLUSH ;  /* 0x00000000000079b7 */ /* 0x0001e20000000000 */
[----:B------:R-:W-:Y:S05]  /*1070*/  @P0 BRA `(.L_x_35) ;  /* 0x0000000000040947 */ /* 0x000fea0003800000 */
[----:B------:R-:W-:-:S04]  /*1080*/  DEPBAR.LE SB0, 0x0 ;  /* 0x000080000000791a */ /* 0x000fc80000000000 */
.L_x_35:
[----:B------:R-:W-:Y:S05]  /*1090*/  WARPSYNC.ALL ;  /* 0x0000000000007948 */ /* 0x000fea0003800000 */
[----:B------:R-:W-:Y:S01]  /*10a0*/  NOP ;  /* 0x0000000000007918 */ /* 0x000fe20000000000 */
[----:B----4-:R-:W-:Y:S06]  /*10b0*/  BAR.SYNC.DEFER_BLOCKING 0x0 ;  /* 0x0000000000007b1d */ /* 0x010fec0000010000 */
[----:B------:R-:W-:Y:S02]  /*10c0*/  BSSY.RECONVERGENT B2, `(.L_x_36) ;  /* 0x000000b000027945 */ /* 0x000fe40003800200 */
[----:B------:R-:W-:Y:S06]  /*10d0*/  BAR.SYNC.DEFER_BLOCKING 0x0 ;  /* 0x0000000000007b1d */ /* 0x000fec0000010000 */
[----:B------:R4:W-:Y:S01]  /*10e0*/  @!P0 STS [R10], RZ ;  /* 0x000000ff0a008388 */ /* 0x0009e20000000800 */
[----:B------:R-:W-:Y:S01]  /*10f0*/  NOP ;  /* 0x0000000000007918 */ /* 0x000fe20000000000 */
[----:B------:R-:W-:Y:S05]  /*1100*/  @P3 BRA `(.L_x_37) ;  /* 0x0000000000183947 */ /* 0x000fea0003800000 */
[----:B---3-5:R-:W3:Y:S01]  /*1110*/  LDS R2, [UR8+0x8] ;  /* 0x00000808ff027984 */ /* 0x028ee20008000800 */
[----:B------:R-:W5:Y:S01]  /*1120*/  LDC.64 R6, c[0x0][0x390] ;  /* 0x0000e400ff067b82 */ /* 0x000f620000000a00 */
[----:B------:R-:W-:Y:S02]  /*1130*/  IMAD.MOV.U32 R3, RZ, RZ, 0x70 ;  /* 0x00000070ff037424 */ /* 0x000fe400078e00ff */
[----:B-----5:R5:W-:Y:S03]  /*1140*/  STS.64 [UR8], R6 ;  /* 0x00000006ff007988 */ /* 0x020be60008000a08 */
[----:B---3--:R-:W-:-:S05]  /*1150*/  LOP3.LUT R2, R2, 0x10, R3, 0xd8, !PT ;  /* 0x0000001002027812 */ /* 0x008fca00078ed803 */
[----:B------:R5:W-:Y:S02]  /*1160*/  STS [UR8+0x8], R2 ;  /* 0x00000802ff007988 */ /* 0x000be40008000808 */
.L_x_37:
[----:B---3--:R-:W-:Y:S05]  /*1170*/  BSYNC.RECONVERGENT B2 ;  /* 0x0000000000027941 */ /* 0x008fea0003800200 */
.L_x_36:
[----:B------:R-:W-:Y:S04]  /*1180*/  BSSY.RECONVERGENT B3, `(.L_x_38) ;  /* 0x0000011000037945 */ /* 0x000fe80003800200 */
[----:B------:R-:W-:Y:S04]  /*1190*/  BSSY.RELIABLE B2, `(.L_x_39) ;  /* 0x000000e000027945 */ /* 0x000fe80003800100 */
[----:B------:R-:W-:Y:S05]  /*11a0*/  @P3 BRA `(.L_x_40) ;  /* 0x0000000000243947 */ /* 0x000fea0003800000 */
[----:B-----5:R-:W3:Y:S01]  /*11b0*/  LDS R2, [UR8+0x34] ;  /* 0x00003408ff027984 */ /* 0x020ee20008000800 */
[----:B------:R-:W-:-:S05]  /*11c0*/  IMAD.MOV.U32 R3, RZ, RZ, 0x3f000000 ;  /* 0x3f000000ff037424 */ /* 0x000fca00078e00ff */
[----:B---3--:R-:W-:-:S05]  /*11d0*/  LOP3.LUT R2, R2, 0xff000000, R3, 0xb8, !PT ;  /* 0xff00000002027812 */ /* 0x008fca00078eb803 */
[----:B------:R3:W-:Y:S01]  /*11e0*/  STS [UR8+0x34], R2 ;  /* 0x00003402ff007988 */ /* 0x0007e20008000808 */
[----:B------:R-:W-:Y:S05]  /*11f0*/  @P3 BRA `(.L_x_41) ;  /* 0x00000000001c3947 */ /* 0x000fea0003800000 */
[----:B---3--:R-:W3:Y:S01]  /*1200*/  LDS R2, [UR8+0x38] ;  /* 0x00003808ff027984 */ /* 0x008ee20008000800 */
[----:B------:R-:W-:-:S05]  /*1210*/  IMAD.MOV.U32 R3, RZ, RZ, 0x7f ;  /* 0x0000007fff037424 */ /* 0x000fca00078e00ff */
[----:B---3--:R-:W-:-:S05]  /*1220*/  LOP3.LUT R2, R2, 0xff, R3, 0xb8, !PT ;  /* 0x000000ff02027812 */ /* 0x008fca00078eb803 */
[----:B------:R3:W-:Y:S02]  /*1230*/  STS [UR8+0x38], R2 ;  /* 0x00003802ff007988 */ /* 0x0007e40008000808 */
.L_x_40:
[----:B------:R-:W-:Y:S05]  /*1240*/  @P3 BREAK.RELIABLE B2 ;  /* 0x0000000000023942 */ /* 0x000fea0003800100 */
[----:B------:R-:W-:Y:S05]  /*1250*/  @P3 BRA `(.L_x_42) ;  /* 0x00000000000c3947 */ /* 0x000fea0003800000 */
[----:B------:R2:W-:Y:S02]  /*1260*/  STS [UR8+0x20], R5 ;  /* 0x00002005ff007988 */ /* 0x0005e40008000808 */
.L_x_41:
[----:B------:R-:W-:Y:S05]  /*1270*/  BSYNC.RELIABLE B2 ;  /* 0x0000000000027941 */ /* 0x000fea0003800100 */
.L_x_39:
[----:B------:R2:W-:Y:S02]  /*1280*/  @!P3 STS [UR8+0x24], R4 ;  /* 0x00002404ff00b988 */ /* 0x0005e40008000808 */
.L_x_42:
[----:B------:R-:W-:Y:S05]  /*1290*/  BSYNC.RECONVERGENT B3 ;  /* 0x0000000000037941 */ /* 0x000fea0003800200 */
.L_x_38:
[----:B------:R-:W-:Y:S05]  /*12a0*/  WARPSYNC.ALL ;  /* 0x0000000000007948 */ /* 0x000fea0003800000 */
[----:B------:R-:W-:Y:S01]  /*12b0*/  NOP ;  /* 0x0000000000007918 */ /* 0x000fe20000000000 */
[----:B------:R-:W-:Y:S04]  /*12c0*/  BSSY.RECONVERGENT B3, `(.L_x_43) ;  /* 0x000000e000037945 */ /* 0x000fe80003800200 */
[----:B------:R-:W-:Y:S05]  /*12d0*/  @P3 BRA `(.L_x_44) ;  /* 0x0000000000303947 */ /* 0x000fea0003800000 */
[----:B------:R-:W2:Y:S02]  /*12e0*/  LDS R3, [UR8+0x34] ;  /* 0x00003408ff037984 */ /* 0x000ea40008000800 */
[----:B--2---:R-:W2:Y:S02]  /*12f0*/  LDC.64 R4, c[0x0][0x3b8] ;  /* 0x0000ee00ff047b82 */ /* 0x004ea40000000a00 */
[----:B---3-5:R-:W3:Y:S01]  /*1300*/  LDS R2, [UR8+0x1c] ;  /* 0x00001c08ff027984 */ /* 0x028ee20008000800 */
[C---:B--2---:R-:W-:Y:S01]  /*1310*/  SHF.L.U64.HI R5, R4.reuse, 0x1, R5 ;  /* 0x0000000104057819 */ /* 0x044fe20000010205 */
[----:B------:R-:W-:-:S03]  /*1320*/  IMAD.SHL.U32 R4, R4, 0x2, RZ ;  /* 0x0000000204047824 */ /* 0x000fc600078e00ff */
[--C-:B------:R-:W-:Y:S02]  /*1330*/  SHF.R.U32.HI R7, RZ, 0x4, R5.reuse ;  /* 0x00000004ff077819 */ /* 0x100fe40000011605 */
[----:B------:R-:W-:-:S05]  /*1340*/  SHF.R.U64 R4, R4, 0x4, R5 ;  /* 0x0000000404047819 */ /* 0x000fca0000001205 */
[----:B------:R2:W-:Y:S01]  /*1350*/  STS [UR8+0xc], R4 ;  /* 0x00000c04ff007988 */ /* 0x0005e20008000808 */
[----:B------:R-:W-:Y:S02]  /*1360*/  LOP3.LUT R3, R3, 0x7, RZ, 0xb8, !PT ;  /* 0x0000000703037812 */ /* 0x000fe400078eb8ff */
[----:B---3--:R-:W-:-:S03]  /*1370*/  LOP3.LUT R2, R2, 0xf, R7, 0xb8, !PT ;  /* 0x0000000f02027812 */ /* 0x008fc600078eb807 */
[----:B------:R2:W-:Y:S04]  /*1380*/  STS [UR8+0x34], R3 ;  /* 0x00003403ff007988 */ /* 0x0005e80008000808 */
[----:B------:R2:W-:Y:S02]  /*1390*/  STS [UR8+0x1c], R2 ;  /* 0x00001c02ff007988 */ /* 0x0005e40008000808 */
.L_x_44:
[----:B------:R-:W-:Y:S05]  /*13a0*/  BSYNC.RECONVERGENT B3 ;  /* 0x0000000000037941 */ /* 0x000fea0003800200 */
.L_x_43:
[----:B------:R-:W-:Y:S04]  /*13b0*/  BSSY.RECONVERGENT B4, `(.L_x_45) ;  /* 0x000001a000047945 */ /* 0x000fe80003800200 */
[----:B------:R-:W-:Y:S04]  /*13c0*/  BSSY.RELIABLE B3, `(.L_x_46) ;  /* 0x0000015000037945 */ /* 0x000fe80003800100 */
[----:B------:R-:W-:Y:S05]  /*13d0*/  @P3 BRA `(.L_x_47) ;  /* 0x0000000000203947 */ /* 0x000fea0003800000 */
[----:B--23-5:R-:W2:Y:S02]  /*13e0*/  LDS R2, [UR8+0x34] ;  /* 0x00003408ff027984 */ /* 0x02cea40008000800 */
[----:B--2---:R-:W-:-:S05]  /*13f0*/  LOP3.LUT R2, R2, 0x38, RZ, 0xb8, !PT ;  /* 0x0000003802027812 */ /* 0x004fca00078eb8ff */
[----:B------:R2:W-:Y:S01]  /*1400*/  STS [UR8+0x34], R2 ;  /* 0x00003402ff007988 */ /* 0x0005e20008000808 */
[----:B------:R-:W-:Y:S05]  /*1410*/  @P3 BRA `(.L_x_48) ;  /* 0x0000000000203947 */ /* 0x000fea0003800000 */
[----:B--2---:R-:W2:Y:S01]  /*1420*/  LDS R2, [UR8+0x8] ;  /* 0x00000808ff027984 */ /* 0x004ea20008000800 */
[----:B------:R-:W-:-:S05]  /*1430*/  IMAD.MOV.U32 R3, RZ, RZ, 0x780 ;  /* 0x00000780ff037424 */ /* 0x000fca00078e00ff */
[----:B--2---:R-:W-:-:S05]  /*1440*/  LOP3.LUT R2, R2, 0x500, R3, 0xd8, !PT ;  /* 0x0000050002027812 */ /* 0x004fca00078ed803 */
[----:B------:R2:W-:Y:S02]  /*1450*/  STS [UR8+0x8], R2 ;  /* 0x00000802ff007988 */ /* 0x0005e40008000808 */
.L_x_47:
[----:B------:R-:W-:Y:S05]  /*1460*/  @P3 BRA `(.L_x_49) ;  /* 0x0000000000283947 */ /* 0x000fea0003800000 */
[----:B--23-5:R-:W2:Y:S02]  /*1470*/  LDS R2, [UR8+0x8] ;  /* 0x00000808ff027984 */ /* 0x02cea40008000800 */
[----:B--2---:R-:W-:-:S05]  /*1480*/  LOP3.LUT R2, R2, 0x1800, RZ, 0xb8, !PT ;  /* 0x0000180002027812 */ /* 0x004fca00078eb8ff */
[----:B------:R3:W-:Y:S02]  /*1490*/  STS [UR8+0x8], R2 ;  /* 0x00000802ff007988 */ /* 0x0007e40008000808 */
.L_x_48:
[----:B------:R-:W-:Y:S05]  /*14a0*/  @P3 BREAK.RELIABLE B3 ;  /* 0x0000000000033942 */ /* 0x000fea0003800100 */
[----:B------:R-:W-:Y:S05]  /*14b0*/  @P3 BRA `(.L_x_50) ;  /* 0x0000000000243947 */ /* 0x000fea0003800000 */
[----:B--23--:R-:W2:Y:S01]  /*14c0*/  LDS R2, [UR8+0x8] ;  /* 0x00000808ff027984 */ /* 0x00cea20008000800 */
[----:B------:R-:W-:-:S05]  /*14d0*/  IMAD.MOV.U32 R3, RZ, RZ, 0x6000 ;  /* 0x00006000ff037424 */ /* 0x000fca00078e00ff */
[----:B--2---:R-:W-:-:S04]  /*14e0*/  LOP3.LUT R2, R2, 0x6000, R3, 0xd8, !PT ;  /* 0x0000600002027812 */ /* 0x004fc800078ed803 */
[----:B------:R-:W-:-:S05]  /*14f0*/  LOP3.LUT R2, R2, 0x400000, RZ, 0xb8, !PT ;  /* 0x0040000002027812 */ /* 0x000fca00078eb8ff */
[----:B------:R2:W-:Y:S02]  /*1500*/  STS [UR8+0x8], R2 ;  /* 0x00000802ff007988 */ /* 0x0005e40008000808 */
.L_x_49:
[----:B------:R-:W-:Y:S05]  /*1510*/  BSYNC.RELIABLE B3 ;  /* 0x0000000000037941 */ /* 0x000fea0003800100 */
.L_x_46:
[----:B--23-5:R-:W2:Y:S02]  /*1520*/  @!P3 LDS R2, [UR8+0x8] ;  /* 0x00000808ff02b984 */ /* 0x02cea40008000800 */
[----:B--2---:R-:W-:-:S05]  /*1530*/  @!P3 LOP3.LUT R2, R2, 0x8000, RZ, 0xb8, !PT ;  /* 0x000080000202b812 */ /* 0x004fca00078eb8ff */
[----:B------:R5:W-:Y:S02]  /*1540*/  @!P3 STS [UR8+0x8], R2 ;  /* 0x00000802ff00b988 */ /* 0x000be40008000808 */
.L_x_50:
[----:B------:R-:W-:Y:S05]  /*1550*/  BSYNC.RECONVERGENT B4 ;  /* 0x0000000000047941 */ /* 0x000fea0003800200 */
.L_x_45:
[----:B------:R-:W-:Y:S05]  /*1560*/  WARPSYNC.ALL ;  /* 0x0000000000007948 */ /* 0x000fea0003800000 */
[----:B------:R-:W-:Y:S01]  /*1570*/  NOP ;  /* 0x0000000000007918 */ /* 0x000fe20000000000 */
[----:B------:R-:W-:-:S04]  /*1580*/  UIADD3 UR4, UPT, UPT, UR4, 0x100, URZ ;  /* 0x0000010004047890 */ /* 0x000fc8000fffe0ff */
[----:B------:R-:W-:-:S04]  /*1590*/  UIADD3 UR16, UP0, UPT, UR4, UR16, URZ ;  /* 0x0000001004107290 */ /* 0x000fc8000ff1e0ff */
[----:B------:R-:W-:Y:S01]  /*15a0*/  ULEA.HI.X.SX32 UR17, UR4, UR17, 0x1, UP0 ;  /* 0x0000001104117291 */ /* 0x000fe200080f0eff */
[----:B------:R-:W-:Y:S11]  /*15b0*/  @P0 BRA `(.L_x_51) ;  /* 0x0000000000300947 */ /* 0x000ff60003800000 */
[----:B--23-5:R-:W2:Y:S01]  /*15c0*/  S2R R2, SR_LANEID ;  /* 0x0000000000027919 */ /* 0x02cea20000000000 */
[----:B------:R-:W-:Y:S05]  /*15d0*/  WARPSYNC.ALL ;  /* 0x0000000000007948 */ /* 0x000fea0003800000 */
[----:B------:R-:W-:Y:S01]  /*15e0*/  NOP ;  /* 0x0000000000007918 */ /* 0x000fe20000000000 */
[----:B--2---:R-:W-:-:S05]  /*15f0*/  IMAD.SHL.U32 R4, R2, 0x4, RZ ;  /* 0x0000000402047824 */ /* 0x004fca00078e00ff */
[----:B------:R-:W2:Y:S01]  /*1600*/  LDS R5, [R4+UR8] ;  /* 0x0000000804057984 */ /* 0x000ea20008000800 */
[----:B------:R-:W-:-:S05]  /*1610*/  IADD3 R2, P1, PT, R4, UR16, RZ ;  /* 0x0000001004027c10 */ /* 0x000fca000ff3e0ff */
[----:B------:R-:W-:-:S05]  /*1620*/  IMAD.X R3, RZ, RZ, UR17, P1 ;  /* 0x00000011ff037e24 */ /* 0x000fca00088e06ff */
[----:B--2---:R2:W3:Y:S01]  /*1630*/  ATOMG.E.EXCH.STRONG.GPU PT, RZ, [R2], R5 ;  /* 0x0000000502ff73a8 */ /* 0x0044e200041ee100 */
[----:B------:R-:W-:-:S04]  /*1640*/  DEPBAR {5,4,3,2,1,0} ;  /* 0x0000003f0000791a */ /* 0x000fc80000000000 */
[----:B------:R-:W5:Y:S02]  /*1650*/  CCTL.E.C.LDCU.IV.DEEP [UR16] ;  /* 0x0000000010007540 */ /* 0x000f640009c08000 */
[----:B-----5:R2:W-:Y:S01]  /*1660*/  UTMACCTL.IV [UR16] ;  /* 0x00000000100079b9 */ /* 0x0205e20008000000 */
[----:B------:R-:W-:Y:S01]  /*1670*/  NOP ;  /* 0x0000000000007918 */ /* 0x000fe20000000000 */
.L_x_51:
[----:B------:R-:W-:Y:S05]  /*1680*/  @P0 BRA `(.L_x_52) ;  /* 0x00000000000c0947 */ /* 0x000fea0003800000 */
[----:B------:R0:W-:Y:S01]  /*1690*/  UTMACMDFLUSH ;  /* 0x00000000000079b7 */ /* 0x0001e20000000000 */
[----:B------:R-:W-:Y:S05]  /*16a0*/  @P0 BRA `(.L_x_52) ;  /* 0x0000000000040947 */ /* 0x000fea0003800000 */
[----:B------:R-:W-:-:S04]  /*16b0*/  DEPBAR.LE SB0, 0x0 ;  /* 0x000080000000791a */ /* 0x000fc80000000000 */
.L_x_52:
[----:B------:R-:W-:Y:S05]  /*16c0*/  WARPSYNC.ALL ;  /* 0x0000000000007948 */ /* 0x000fea0003800000 */
[----:B------:R-:W-:Y:S01]  /*16d0*/  NOP ;  /* 0x0000000000007918 */ /* 0x000fe20000000000 */
[----:B---3--:R-:W-:Y:S01]  /*16e0*/  BAR.SYNC.DEFER_BLOCKING 0x0 ;  /* 0x0000000000007b1d */ /* 0x008fe20000010000 */
[----:B--2--5:R-:W-:Y:S01]  /*16f0*/  SHF.R.U32.HI R2, RZ, 0x5, R0 ;  /* 0x00000005ff027819 */ /* 0x024fe20000011600 */
[----:B------:R-:W-:Y:S01]  /*1700*/  UIADD3 UR14, UPT, UPT, UR8, 0x8010, URZ ;  /* 0x00008010080e7890 */ /* 0x000fe2000fffe0ff */
[----:B------:R-:W-:Y:S01]  /*1710*/  ISETP.GE.AND P0, PT, R12, 0x1, PT ;  /* 0x000000010c00780c */ /* 0x000fe20003f06270 */
[----:B------:R-:W-:Y:S01]  /*1720*/  USHF.L.U32 UR15, UR7, 0x7, URZ ;  /* 0x00000007070f7899 */ /* 0x000fe200080006ff */
[----:B------:R-:W-:Y:S01]  /*1730*/  R2UR UR18, R2 ;  /* 0x00000000021272ca */ /* 0x000fe200000e0000 */
[----:B------:R-:W-:Y:S01]  /*1740*/  VOTEU.ALL UP0, P3 ;  /* 0x0000000000ff7886 */ /* 0x000fe20001800000 */
[----:B------:R-:W-:Y:S01]  /*1750*/  UMOV UR4, 0x1 ;  /* 0x0000000100047882 */ /* 0x000fe20000000000 */
[----:B------:R-:W-:Y:S01]  /*1760*/  VOTEU.ALL UP1, P3 ;  /* 0x0000000000ff7886 */ /* 0x000fe20001820000 */
[----:B------:R-:W-:Y:S01]  /*1770*/  USHF.L.U32 UR19, UR19, 0x7, URZ ;  /* 0x0000000713137899 */ /* 0x000fe200080006ff */
[----:B------:R-:W-:Y:S01]  /*1780*/  BSSY.RECONVERGENT B4, `(.L_x_53) ;  /* 0x0000018000047945 */ /* 0x000fe20003800200 */
[----:B------:R-:W-:-:S04]  /*1790*/  @!UP0 UIADD3 UR10, UPT, UPT, -UR4, 0x100000, URZ ;  /* 0x00100000040a8890 */ /* 0x000fc8000fffe1ff */
[----:B------:R-:W-:Y:S02]  /*17a0*/  @!UP0 USHF.L.U32 UR11, UR10, 0xb, URZ ;  /* 0x0000000b0a0b8899 */ /* 0x000fe400080006ff */
[----:B------:R-:W-:Y:S02]  /*17b0*/  @!UP0 USHF.L.U32 UR10, UR10, 0x1, URZ ;  /* 0x000000010a0a8899 */ /* 0x000fe400080006ff */
[----:B------:R-:W-:-:S04]  /*17c0*/  @!UP0 UIADD3 UR4, UPT, UPT, -UR4, 0x100000, URZ ;  /* 0x0010000004048890 */ /* 0x000fc8000fffe1ff */
[----:B------:R-:W-:Y:S02]  /*17d0*/  @!UP0 USHF.L.U32 UR5, UR4, 0xb, URZ ;  /* 0x0000000b04058899 */ /* 0x000fe400080006ff */
[----:B------:R-:W-:Y:S01]  /*17e0*/  @!UP0 USHF.L.U32 UR4, UR4, 0x1, URZ ;  /* 0x0000000104048899 */ /* 0x000fe200080006ff */
[----:B------:R-:W-:Y:S01]  /*17f0*/  VOTEU.ALL UP0, P3 ;  /* 0x0000000000ff7886 */ /* 0x000fe20001800000 */
[----:B------:R-:W2:Y:S04]  /*1800*/  FENCE.VIEW.ASYNC.S ;  /* 0x00000000000073c6 */ /* 0x000ea80000000000 */
[----:B--2---:R2:W3:Y:S06]  /*1810*/  @!UP0 SYNCS.EXCH.64 URZ, [UR8+0x8000], UR10 ;  /* 0x0080000a08ff85b2 */ /* 0x0044ec0008000100 */
[----:B------:R2:W3:Y:S02]  /*1820*/  @!UP1 SYNCS.EXCH.64 URZ, [UR8+0x8010], UR4 ;  /* 0x0080100408ff95b2 */ /* 0x0004e40008000100 */
[----:B---3--:R-:W-:Y:S06]  /*1830*/  BAR.SYNC.DEFER_BLOCKING 0x0 ;  /* 0x0000000000007b1d */ /* 0x008fec0000010000 */
[----:B------:R-:W-:Y:S05]  /*1840*/  @P3 BRA `(.L_x_54) ;  /* 0x00000000002c3947 */ /* 0x000fea0003800000 */
[----:B--2---:R-:W-:Y:S02]  /*1850*/  UMOV UR4, 0x1 ;  /* 0x0000000100047882 */ /* 0x004fe40000000000 */
[----:B------:R-:W-:-:S04]  /*1860*/  UIADD3 UR10, UPT, UPT, -UR4, 0x100000, URZ ;  /* 0x00100000040a7890 */ /* 0x000fc8000fffe1ff */
[----:B------:R-:W-:Y:S02]  /*1870*/  USHF.L.U32 UR11, UR10, 0xb, URZ ;  /* 0x0000000b0a0b7899 */ /* 0x000fe400080006ff */
[----:B------:R-:W-:Y:S02]  /*1880*/  USHF.L.U32 UR10, UR10, 0x1, URZ ;  /* 0x000000010a0a7899 */ /* 0x000fe400080006ff */
[----:B------:R-:W-:-:S04]  /*1890*/  UIADD3 UR4, UPT, UPT, -UR4, 0x100000, URZ ;  /* 0x0010000004047890 */ /* 0x000fc8000fffe1ff */
[----:B------:R-:W-:Y:S02]  /*18a0*/  USHF.L.U32 UR5, UR4, 0xb, URZ ;  /* 0x0000000b04057899 */ /* 0x000fe400080006ff */
[----:B------:R-:W-:Y:S01]  /*18b0*/  USHF.L.U32 UR4, UR4, 0x1, URZ ;  /* 0x0000000104047899 */ /* 0x000fe200080006ff */
[----:B------:R-:W2:Y:S03]  /*18c0*/  FENCE.VIEW.ASYNC.S ;  /* 0x00000000000073c6 */ /* 0x000ea60000000000 */
[----:B--2---:R3:W5:Y:S08]  /*18d0*/  SYNCS.EXCH.64 URZ, [UR8+0x8008], UR10 ;  /* 0x0080080a08ff75b2 */ /* 0x0047700008000100 */
[----:B------:R3:W2:Y:S02]  /*18e0*/  SYNCS.EXCH.64 URZ, [UR8+0x8018], UR4 ;  /* 0x0080180408ff75b2 */ /* 0x0006a40008000100 */
[----:B---3--:R-:W-:Y:S01]  /*18f0*/  NOP ;  /* 0x0000000000007918 */ /* 0x008fe20000000000 */
.L_x_54:
[----:B--2---:R-:W-:Y:S05]  /*1900*/  BSYNC.RECONVERGENT B4 ;  /* 0x0000000000047941 */ /* 0x004fea0003800200 */
.L_x_53:
[----:B------:R-:W-:Y:S05]  /*1910*/  @!P0 BRA `(.L_x_55) ;  /* 0x00000008003c8947 */ /* 0x000fea0003800000 */
[----:B-----5:R-:W-:Y:S01]  /*1920*/  BAR.SYNC.DEFER_BLOCKING 0x0 ;  /* 0x0000000000007b1d */ /* 0x020fe20000010000 */
[----:B------:R-:W-:Y:S01]  /*1930*/  @!P3 IMAD.MOV.U32 R2, RZ, RZ, 0x4000 ;  /* 0x00004000ff02b424 */ /* 0x000fe200078e00ff */
[----:B------:R-:W-:Y:S02]  /*1940*/  ELECT P1, URZ, PT ;  /* 0x0000000000ff782f */ /* 0x000fe40003820000 */
[----:B------:R-:W-:Y:S02]  /*1950*/  ELECT P0, URZ, PT ;  /* 0x0000000000ff782f */ /* 0x000fe40003800000 */
[C---:B------:R-:W-:Y:S01]  /*1960*/  ISETP.LT.U32.AND P1, PT, R132.reuse, 0x20, P1 ;  /* 0x000000208400780c */ /* 0x040fe20000f21070 */
[----:B------:R-:W-:Y:S01]  /*1970*/  UMOV UR11, UR15 ;  /* 0x0000000f000b7c82 */ /* 0x000fe20008000000 */
[----:B------:R-:W-:Y:S01]  /*1980*/  ISETP.LT.U32.AND P0, PT, R132, 0x40, P0 ;  /* 0x000000408400780c */ /* 0x000fe20000701070 */
[----:B------:R-:W-:-:S04]  /*1990*/  ULOP3.LUT UR4, UR18, 0x1, URZ, 0xc0, !UPT ;  /* 0x0000000112047892 */ /* 0x000fc8000f8ec0ff */
[----:B------:R-:W-:Y:S02]  /*19a0*/  ULEA UR5, UR4, UR8, 0xc ;  /* 0x0000000804057291 */ /* 0x000fe4000f8e60ff */
[----:B------:R-:W-:-:S04]  /*19b0*/  ULEA UR6, UR4, UR19, 0x6 ;  /* 0x0000001304067291 */ /* 0x000fc8000f8e30ff */
[----:B------:R-:W-:Y:S01]  /*19c0*/  VOTEU.ANY UP0, P1 ;  /* 0x0000000000ff7886 */ /* 0x000fe20000800100 */
[----:B------:R-:W-:Y:S01]  /*19d0*/  VOTEU.ANY UP2, P1 ;  /* 0x0000000000ff7886 */ /* 0x000fe20000840100 */
[----:B------:R-:W-:Y:S01]  /*19e0*/  VOTEU.ANY UP1, P0 ;  /* 0x0000000000ff7886 */ /* 0x000fe20000020100 */
[----:B------:R-:W-:Y:S01]  /*19f0*/  VOTEU.ANY UP3, P0 ;  /* 0x0000000000ff7886 */ /* 0x000fe20000060100 */
[----:B------:R2:W-:Y:S01]  /*1a00*/  @!P3 SYNCS.ARRIVE.TRANS64 RZ, [UR8+0x8000], R2 ;  /* 0x00800002ffffb9a7 */ /* 0x0005e20008000008 */
[----:B------:R3:W-:Y:S06]  /*1a10*/  MEMBAR.ALL.CTA ;  /* 0x0000000000007992 */ /* 0x0007ec0000008000 */
[----:B---3--:R-:W3:Y:S01]  /*1a20*/  FENCE.VIEW.ASYNC.S ;  /* 0x00000000000073c6 */ /* 0x008ee20000000000 */
[----:B------:R-:W-:Y:S01]  /*1a30*/  @UP0 UIADD3 UR9, UPT, UPT, UR8, 0x8000, URZ ;  /* 0x0000800008090890 */ /* 0x000fe2000fffe0ff */
[----:B------:R-:W-:Y:S01]  /*1a40*/  @UP0 UMOV UR10, URZ ;  /* 0x000000ff000a0c82 */ /* 0x000fe20008000000 */
[----:B------:R-:W-:-:S02]  /*1a50*/  @UP1 UIADD3 UR4, UPT, UPT, UR5, 0x4000, URZ ;  /* 0x0000400005041890 */ /* 0x000fc4000fffe0ff */
[----:B------:R-:W-:Y:S01]  /*1a60*/  @UP1 UIADD3 UR5, UPT, UPT, UR8, 0x8000, URZ ;  /* 0x0000800008051890 */ /* 0x000fe2000fffe0ff */
[----:B------:R-:W-:Y:S01]  /*1a70*/  @UP1 UMOV UR7, URZ ;  /* 0x000000ff00071c82 */ /* 0x000fe20008000000 */
[----:B------:R-:W-:Y:S01]  /*1a80*/  UISETP.NE.U32.AND UP0, UPT, UR18, URZ, UPT ;  /* 0x000000ff1200728c */ /* 0x000fe2000bf05070 */
[----:B---3--:R-:W-:Y:S06]  /*1a90*/  BAR.SYNC.DEFER_BLOCKING 0x0 ;  /* 0x0000000000007b1d */ /* 0x008fec0000010000 */
[----:B------:R2:W-:Y:S02]  /*1aa0*/  @UP2 UTMALDG.2D [UR8], [UR20] ;  /* 0x00000008140025b4 */ /* 0x0005e40008008000 */
[----:B------:R-:W-:Y:S06]  /*1ab0*/  BAR.SYNC.DEFER_BLOCKING 0x0 ;  /* 0x0000000000007b1d */ /* 0x000fec0000010000 */
[----:B------:R2:W-:Y:S02]  /*1ac0*/  @UP3 UTMALDG.2D [UR4], [UR22] ;  /* 0x00000004160035b4 */ /* 0x0005e40008008000 */
[----:B------:R-:W-:Y:S06]  /*1ad0*/  BAR.SYNC.DEFER_BLOCKING 0x0 ;  /* 0x0000000000007b1d */ /* 0x000fec0000010000 */
[----:B------:R-:W3:Y:S02]  /*1ae0*/  SYNCS.PHASECHK.TRANS64.TRYWAIT P0, [UR8+0x8000], RZ ;  /* 0x008000ffff0075a7 */ /* 0x000ee40008001108 */
[----:B--23--:R-:W-:Y:S05]  /*1af0*/  @!P0 BRA `(.L_x_56) ;  /* 0x0000001000608947 */ /* 0x00cfea0003800000 */
.L_x_70:
[----:B------:R-:W-:Y:S05]  /*1b00*/  BRA.U UP0, `(.L_x_57) ;  /* 0x00000001005c7547 */ /* 0x000fea000b800000 */
[----:B------:R-:W-:Y:S02]  /*1b10*/  UIADD3 UR4, UPT, UPT, UR8, 0x4000, URZ ;  /* 0x0000400008047890 */ /* 0x000fe4000fffe0ff */
[----:B------:R-:W-:Y:S02]  /*1b20*/  USHF.R.U32.HI UR5, URZ, 0x4, UR8 ;  /* 0x00000004ff057899 */ /* 0x000fe40008011608 */
[----:B------:R-:W-:Y:S02]  /*1b30*/  USHF.R.U32.HI UR6, URZ, 0x4, UR4 ;  /* 0x00000004ff067899 */ /* 0x000fe40008011604 */
[----:B------:R-:W-:Y:S02]  /*1b40*/  USGXT.U32 UR4, UR5, 0xe ;  /* 0x0000000e0504789a */ /* 0x000fe40008000000 */
[----:B------:R-:W-:Y:S01]  /*1b50*/  USGXT.U32 UR6, UR6, 0xe ;  /* 0x0000000e0606789a */ /* 0x000fe20008000000 */
[----:B------:R-:W-:Y:S01]  /*1b60*/  UMOV UR12, 0x1000080 ;  /* 0x01000080000c7882 */ /* 0x000fe20000000000 */
[----:B------:R-:W-:Y:S01]  /*1b70*/  UMOV UR13, 0x40004040 ;  /* 0x40004040000d7882 */ /* 0x000fe20000000000 */
[----:B------:R-:W-:Y:S01]  /*1b80*/  UMOV UR7, URZ ;  /* 0x000000ff00077c82 */ /* 0x000fe20008000000 */
[----:B------:R-:W-:Y:S01]  /*1b90*/  UMOV UR10, 0xfffffffe ;  /* 0xfffffffe000a7882 */ /* 0x000fe20000000000 */
[----:B------:R-:W-:Y:S01]  /*1ba0*/  UMOV UR11, 0x7fffbfdf ;  /* 0x7fffbfdf000b7882 */ /* 0x000fe20000000000 */
[----:B------:R-:W-:Y:S01]  /*1bb0*/  UMOV UR5, URZ ;  /* 0x000000ff00057c82 */ /* 0x000fe20008000000 */
[----:B------:R-:W-:-:S02]  /*1bc0*/  UIADD3.64 UR12, UPT, UPT, UR6, UR12, URZ ;  /* 0x0000000c060c7297 */ /* 0x000fc4000fffe0ff */
[----:B------:R-:W-:Y:S02]  /*1bd0*/  ULOP3.LUT UR6, UR6, 0x1000000, URZ, 0xfc, !UPT ;  /* 0x0100000006067892 */ /* 0x000fe4000f8efcff */
[----:B------:R-:W-:Y:S01]  /*1be0*/  UIADD3.64 UR10, UPT, UPT, UR4, -UR10, URZ ;  /* 0x8000000a040a7297 */ /* 0x000fe2000fffe0ff */
[----:B------:R-:W-:Y:S01]  /*1bf0*/  UMOV UR26, 0x0 ;  /* 0x00000000001a7882 */ /* 0x000fe20000000000 */
[----:B------:R-:W-:Y:S01]  /*1c00*/  UMOV UR27, 0x8210490 ;  /* 0x08210490001b7882 */ /* 0x000fe20000000000 */
[----:B------:R-:W-:Y:S01]  /*1c10*/  UMOV UR5, 0x80004020 ;  /* 0x8000402000057882 */ /* 0x000fe20000000000 */
[----:B------:R-:W-:Y:S01]  /*1c20*/  UMOV UR7, 0x40004040 ;  /* 0x4000404000077882 */ /* 0x000fe20000000000 */
[----:B------:R-:W-:Y:S01]  /*1c30*/  UMOV UR28, 0x0 ;  /* 0x00000000001c7882 */ /* 0x000fe20000000000 */
[----:B------:R-:W-:Y:S01]  /*1c40*/  UMOV UR29, 0x8210490 ;  /* 0x08210490001d7882 */ /* 0x000fe20000000000 */
[----:B------:R2:W-:Y:S02]  /*1c50*/  UTCHMMA gdesc[UR4], gdesc[UR6], tmem[UR24], tmem[UR26], idesc[UR27], !UPT ;  /* 0x00ff1a06040075ea */ /* 0x0005e4000f800018 */
[----:B------:R2:W-:Y:S01]  /*1c60*/  UTCHMMA gdesc[UR10], gdesc[UR12], tmem[UR24], tmem[UR28], idesc[UR29], UPT ;  /* 0x00ff1c0c0a0075ea */ /* 0x0005e2000b800018 */
[----:B------:R-:W-:-:S02]  /*1c70*/  NOP ;  /* 0x0000000000007918 */ /* 0x000fc40000000000 */
.L_x_57:
[----:B------:R-:W-:Y:S01]  /*1c80*/  ELECT P0, URZ, PT ;  /* 0x0000000000ff782f */ /* 0x000fe20003800000 */
[----:B--2---:R-:W-:Y:S01]  /*1c90*/  UMOV UR4, UR14 ;  /* 0x0000000e00047c82 */ /* 0x004fe20008000000 */
[----:B------:R-:W-:Y:S02]  /*1ca0*/  UMOV UR5, URZ ;  /* 0x000000ff00057c82 */ /* 0x000fe40008000000 */
[----:B------:R-:W-:-:S13]  /*1cb0*/  ISETP.LT.U32.AND P0, PT, R132, 0x20, P0 ;  /* 0x000000208400780c */ /* 0x000fda0000701070 */
[----:B------:R-:W-:Y:S01]  /*1cc0*/  VOTEU.ANY UP0, P0 ;  /* 0x0000000000ff7886 */ /* 0x000fe20000000100 */
[----:B------:R-:W-:Y:S01]  /*1cd0*/  VOTEU.ANY UP1, P0 ;  /* 0x0000000000ff7886 */ /* 0x000fe20000020100 */
[----:B------:R-:W-:-:S03]  /*1ce0*/  ISETP.GE.U32.AND P0, PT, R12, 0x21, PT ;  /* 0x000000210c00780c */ /* 0x000fc60003f06070 */
[----:B------:R-:W-:Y:S02]  /*1cf0*/  @UP0 UMOV UR4, UR4 ;  /* 0x0000000400040c82 */ /* 0x000fe40008000000 */
[----:B------:R2:W-:Y:S01]  /*1d00*/  @UP1 UTCBAR [UR4], URZ ;  /* 0x000000ff040013e9 */ /* 0x0005e200080000ff */
[----:B------:R-:W-:Y:S06]  /*1d10*/  BAR.SYNC.DEFER_BLOCKING 0x0 ;  /* 0x0000000000007b1d */ /* 0x000fec0000010000 */
[----:B------:R-:W3:Y:S02]  /*1d20*/  SYNCS.PHASECHK.TRANS64.TRYWAIT P1, [UR8+0x8010], RZ ;  /* 0x008010ffff0075a7 */ /* 0x000ee40008021108 */
[----:B--23--:R-:W-:Y:S05]  /*1d30*/  @!P1 BRA `(.L_x_58) ;  /* 0x0000000c00dc9947 */ /* 0x00cfea0003800000 */
.L_x_71:
[----:B------:R-:W-:Y:S01]  /*1d40*/  UMOV UR4, URZ ;  /* 0x000000ff00047c82 */ /* 0x000fe20008000000 */
[----:B------:R-:W-:Y:S05]  /*1d50*/  @!P0 BRA `(.L_x_55) ;  /* 0x00000004002c8947 */ /* 0x000fea0003800000 */
[----:B------:R-:W2:Y:S01]  /*1d60*/  LDCU UR32, c[0x0][0x3a0] ;  /* 0x00007400ff2077ac */ /* 0x000ea20008000800 */
[----:B------:R-:W-:Y:S01]  /*1d70*/  UMOV UR9, 0x1 ;  /* 0x0000000100097882 */ /* 0x000fe20000000000 */
[----:B------:R-:W-:-:S05]  /*1d80*/  UMOV UR14, 0x20 ;  /* 0x00000020000e7882 */ /* 0x000fca0000000000 */
.L_x_62:
[----:B------:R-:W-:Y:S01]  /*1d90*/  BAR.SYNC.DEFER_BLOCKING 0x0 ;  /* 0x0000000000007b1d */ /* 0x000fe20000010000 */
[----:B------:R-:W-:Y:S01]  /*1da0*/  ULEA UR25, UR9, UR8, 0x3 ;  /* 0x0000000809197291 */ /* 0x000fe2000f8e18ff */
[----:B------:R-:W-:Y:S01]  /*1db0*/  @!P3 IMAD.MOV.U32 R2, RZ, RZ, 0x4000 ;  /* 0x00004000ff02b424 */ /* 0x000fe200078e00ff */
[----:B------:R-:W-:Y:S01]  /*1dc0*/  ELECT P1, URZ, PT ;  /* 0x0000000000ff782f */ /* 0x000fe20003820000 */
[----:B------:R-:W-:-:S03]  /*1dd0*/  ULEA UR12, UR9, UR8, 0xd ;  /* 0x00000008090c7291 */ /* 0x000fc6000f8e68ff */
[----:B------:R-:W-:Y:S02]  /*1de0*/  ISETP.LT.U32.AND P1, PT, R132, 0x20, P1 ;  /* 0x000000208400780c */ /* 0x000fe40000f21070 */
[----:B------:R-:W-:Y:S01]  /*1df0*/  ELECT P0, URZ, PT ;  /* 0x0000000000ff782f */ /* 0x000fe20003800000 */
[----:B------:R-:W-:-:S03]  /*1e00*/  ULOP3.LUT UR28, UR18, 0x1, URZ, 0xc0, !UPT ;  /* 0x00000001121c7892 */ /* 0x000fc6000f8ec0ff */
[----:B------:R-:W-:Y:S01]  /*1e10*/  ISETP.LT.U32.AND P0, PT, R132, 0x40, P0 ;  /* 0x000000408400780c */ /* 0x000fe20000701070 */
[----:B------:R-:W-:Y:S02]  /*1e20*/  UIADD3 UR5, UPT, UPT, UR12, 0x4000, URZ ;  /* 0x000040000c057890 */ /* 0x000fe4000fffe0ff */
[----:B------:R-:W-:Y:S02]  /*1e30*/  ULEA UR30, UR28, UR19, 0x6 ;  /* 0x000000131c1e7291 */ /* 0x000fe4000f8e30ff */
[----:B------:R-:W-:Y:S01]  /*1e40*/  ULEA UR28, UR28, UR5, 0xc ;  /* 0x000000051c1c7291 */ /* 0x000fe2000f8e60ff */
[----:B------:R-:W-:Y:S01]  /*1e50*/  UMOV UR31, UR14 ;  /* 0x0000000e001f7c82 */ /* 0x000fe20008000000 */
[----:B------:R-:W-:Y:S01]  /*1e60*/  VOTEU.ANY UP0, P1 ;  /* 0x0000000000ff7886 */ /* 0x000fe20000800100 */
[----:B------:R-:W-:Y:S01]  /*1e70*/  USHF.L.U32 UR6, UR4, 0x1f, URZ ;  /* 0x0000001f04067899 */ /* 0x000fe200080006ff */
[----:B------:R3:W-:Y:S01]  /*1e80*/  @!P3 SYNCS.ARRIVE.TRANS64 RZ, [UR25+0x8000], R2 ;  /* 0x00800002ffffb9a7 */ /* 0x0007e20008000019 */
[----:B------:R5:W-:Y:S06]  /*1e90*/  MEMBAR.ALL.CTA ;  /* 0x0000000000007992 */ /* 0x000bec0000008000 */
[----:B-----5:R-:W5:Y:S01]  /*1ea0*/  FENCE.VIEW.ASYNC.S ;  /* 0x00000000000073c6 */ /* 0x020f620000000000 */
[----:B------:R-:W-:Y:S01]  /*1eb0*/  @UP0 UIADD3 UR13, UPT, UPT, UR25, 0x8000, URZ ;  /* 0x00008000190d0890 */ /* 0x000fe2000fffe0ff */
[----:B-----5:R-:W-:Y:S01]  /*1ec0*/  VOTEU.ANY UP0, P1 ;  /* 0x0000000000ff7886 */ /* 0x020fe20000800100 */
[----:B------:R-:W-:Y:S01]  /*1ed0*/  VOTEU.ANY UP1, P0 ;  /* 0x0000000000ff7886 */ /* 0x000fe20000020100 */
[----:B---3--:R-:W-:-:S04]  /*1ee0*/  IMAD.U32 R2, RZ, RZ, UR6 ;  /* 0x00000006ff027e24 */ /* 0x008fc8000f8e00ff */
[----:B------:R-:W-:Y:S01]  /*1ef0*/  @UP1 UIADD3 UR29, UPT, UPT, UR25, 0x8000, URZ ;  /* 0x00008000191d1890 */ /* 0x000fe2000fffe0ff */
[----:B------:R-:W-:Y:S01]  /*1f00*/  VOTEU.ANY UP1, P0 ;  /* 0x0000000000ff7886 */ /* 0x000fe20000020100 */
[----:B------:R-:W-:Y:S06]  /*1f10*/  BAR.SYNC.DEFER_BLOCKING 0x0 ;  /* 0x0000000000007b1d */ /* 0x000fec0000010000 */
[----:B------:R3:W-:Y:S01]  /*1f20*/  @UP0 UTMALDG.2D [UR12], [UR20] ;  /* 0x0000000c140005b4 */ /* 0x0007e20008008000 */
[----:B------:R-:W-:Y:S01]  /*1f30*/  UISETP.NE.U32.AND UP0, UPT, UR18, URZ, UPT ;  /* 0x000000ff1200728c */ /* 0x000fe2000bf05070 */
[----:B------:R-:W-:Y:S06]  /*1f40*/  BAR.SYNC.DEFER_BLOCKING 0x0 ;  /* 0x0000000000007b1d */ /* 0x000fec0000010000 */
[----:B------:R3:W-:Y:S02]  /*1f50*/  @UP1 UTMALDG.2D [UR28], [UR22] ;  /* 0x0000001c160015b4 */ /* 0x0007e40008008000 */
[----:B------:R-:W-:Y:S06]  /*1f60*/  BAR.SYNC.DEFER_BLOCKING 0x0 ;  /* 0x0000000000007b1d */ /* 0x000fec0000010000 */
[----:B------:R-:W5:Y:S02]  /*1f70*/  SYNCS.PHASECHK.TRANS64.TRYWAIT P0, [UR25+0x8000], R2 ;  /* 0x00800002ff0075a7 */ /* 0x000f640008001119 */
[----:B---3-5:R-:W-:Y:S05]  /*1f80*/  @!P0 BRA `(.L_x_59) ;  /* 0x0000000c00548947 */ /* 0x028fea0003800000 */
.L_x_72:
[----:B------:R-:W-:Y:S05]  /*1f90*/  BRA.U UP0, `(.L_x_60) ;  /* 0x0000000100507547 */ /* 0x000fea000b800000 */
[----:B------:R-:W-:Y:S02]  /*1fa0*/  USHF.R.U32.HI UR10, URZ, 0x4, UR12 ;  /* 0x00000004ff0a7899 */ /* 0x000fe4000801160c */
[----:B------:R-:W-:Y:S02]  /*1fb0*/  USHF.R.U32.HI UR12, URZ, 0x4, UR5 ;  /* 0x00000004ff0c7899 */ /* 0x000fe40008011605 */
[----:B------:R-:W-:Y:S02]  /*1fc0*/  USGXT.U32 UR10, UR10, 0xe ;  /* 0x0000000e0a0a789a */ /* 0x000fe40008000000 */
[----:B------:R-:W-:Y:S02]  /*1fd0*/  USGXT.U32 UR12, UR12, 0xe ;  /* 0x0000000e0c0c789a */ /* 0x000fe40008000000 */
[----:B------:R-:W-:Y:S02]  /*1fe0*/  UIADD3 UR26, UP0, UPT, UR10, 0x2, URZ ;  /* 0x000000020a1a7890 */ /* 0x000fe4000ff1e0ff */
[----:B------:R-:W-:Y:S01]  /*1ff0*/  UIADD3 UR28, UP1, UPT, UR12, 0x1000080, URZ ;  /* 0x010000800c1c7890 */ /* 0x000fe2000ff3e0ff */
[----:B------:R-:W-:Y:S01]  /*2000*/  UMOV UR5, URZ ;  /* 0x000000ff00057c82 */ /* 0x000fe20008000000 */
[----:B------:R-:W-:Y:S01]  /*2010*/  UMOV UR6, URZ ;  /* 0x000000ff00067c82 */ /* 0x000fe20008000000 */
[----:B------:R-:W-:-:S02]  /*2020*/  ULOP3.LUT UR12, UR12, 0x1000000, URZ, 0xfc, !UPT ;  /* 0x010000000c0c7892 */ /* 0x000fc4000f8efcff */
[----:B------:R-:W-:Y:S02]  /*2030*/  UIADD3.X UR27, UPT, UPT, UR5, -0x7fffbfe0, URZ, UP0, !UPT ;  /* 0x80004020051b7890 */ /* 0x000fe400087fe4ff */
[----:B------:R-:W-:Y:S01]  /*2040*/  UIADD3.X UR29, UPT, UPT, UR6, 0x40004040, URZ, UP1, !UPT ;  /* 0x40004040061d7890 */ /* 0x000fe20008ffe4ff */
[----:B------:R-:W-:Y:S01]  /*2050*/  UMOV UR30, 0x0 ;  /* 0x00000000001e7882 */ /* 0x000fe20000000000 */
[----:B------:R-:W-:Y:S01]  /*2060*/  UMOV UR31, 0x8210490 ;  /* 0x08210490001f7882 */ /* 0x000fe20000000000 */
[----:B------:R-:W-:Y:S01]  /*2070*/  UMOV UR11, 0x80004020 ;  /* 0x80004020000b7882 */ /* 0x000fe20000000000 */
[----:B------:R-:W-:Y:S01]  /*2080*/  UMOV UR13, 0x40004040 ;  /* 0x40004040000d7882 */ /* 0x000fe20000000000 */
[----:B------:R-:W-:Y:S01]  /*2090*/  UMOV UR6, 0x0 ;  /* 0x0000000000067882 */ /* 0x000fe20000000000 */
[----:B------:R-:W-:Y:S01]  /*20a0*/  UMOV UR7, 0x8210490 ;  /* 0x0821049000077882 */ /* 0x000fe20000000000 */
[----:B------:R3:W-:Y:S02]  /*20b0*/  UTCHMMA gdesc[UR10], gdesc[UR12], tmem[UR24], tmem[UR30], idesc[UR31], UPT ;  /* 0x00ff1e0c0a0075ea */ /* 0x0007e4000b800018 */
[----:B------:R3:W-:Y:S01]  /*20c0*/  UTCHMMA gdesc[UR26], gdesc[UR28], tmem[UR24], tmem[UR6], idesc[UR7], UPT ;  /* 0x00ff061c1a0075ea */ /* 0x0007e2000b800018 */
[----:B------:R-:W-:-:S02]  /*20d0*/  NOP ;  /* 0x0000000000007918 */ /* 0x000fc40000000000 */
.L_x_60:
[----:B------:R-:W-:Y:S01]  /*20e0*/  ELECT P0, URZ, PT ;  /* 0x0000000000ff782f */ /* 0x000fe20003800000 */
[----:B---3--:R-:W-:-:S03]  /*20f0*/  UIADD3 UR6, UPT, UPT, UR25, 0x8010, URZ ;  /* 0x0000801019067890 */ /* 0x008fc6000fffe0ff */
[----:B------:R-:W-:Y:S01]  /*2100*/  ISETP.LT.U32.AND P0, PT, R132, 0x20, P0 ;  /* 0x000000208400780c */ /* 0x000fe20000701070 */
[----:B------:R-:W-:-:S12]  /*2110*/  UMOV UR7, URZ ;  /* 0x000000ff00077c82 */ /* 0x000fd80008000000 */
[----:B------:R-:W-:Y:S01]  /*2120*/  VOTEU.ANY UP0, P0 ;  /* 0x0000000000ff7886 */ /* 0x000fe20000000100 */
[----:B------:R-:W-:-:S04]  /*2130*/  VOTEU.ANY UP1, P0 ;  /* 0x0000000000ff7886 */ /* 0x000fc80000020100 */
[----:B------:R-:W-:Y:S02]  /*2140*/  @UP0 UMOV UR6, UR6 ;  /* 0x0000000600060c82 */ /* 0x000fe40008000000 */
[----:B------:R3:W-:Y:S01]  /*2150*/  @UP1 UTCBAR [UR6], URZ ;  /* 0x000000ff060013e9 */ /* 0x0007e200080000ff */
[----:B------:R-:W-:Y:S06]  /*2160*/  BAR.SYNC.DEFER_BLOCKING 0x0 ;  /* 0x0000000000007b1d */ /* 0x000fec0000010000 */
[----:B------:R-:W5:Y:S02]  /*2170*/  SYNCS.PHASECHK.TRANS64.TRYWAIT P0, [UR25+0x8010], R2 ;  /* 0x00801002ff0075a7 */ /* 0x000f640008001119 */
[----:B---3-5:R-:W-:Y:S05]  /*2180*/  @!P0 BRA `(.L_x_61) ;  /* 0x0000000800e08947 */ /* 0x028fea0003800000 */
.L_x_73:
[----:B------:R-:W-:Y:S02]  /*2190*/  UIADD3 UR9, UPT, UPT, UR9, 0x1, URZ ;  /* 0x0000000109097890 */ /* 0x000fe4000fffe0ff */
[----:B------:R-:W-:Y:S02]  /*21a0*/  UIADD3 UR14, UPT, UPT, UR14, 0x20, URZ ;  /* 0x000000200e0e7890 */ /* 0x000fe4000fffe0ff */
[----:B------:R-:W-:-:S04]  /*21b0*/  UISETP.NE.U32.AND UP0, UPT, UR9, 0x2, UPT ;  /* 0x000000020900788c */ /* 0x000fc8000bf05070 */
[----:B------:R-:W-:Y:S02]  /*21c0*/  USEL UR5, URZ, 0x1, UP0 ;  /* 0x00000001ff057887 */ /* 0x000fe40008000000 */
[----:B------:R-:W-:Y:S02]  /*21d0*/  USEL UR9, UR9, URZ, UP0 ;  /* 0x000000ff09097287 */ /* 0x000fe40008000000 */
[----:B--2---:R-:W-:Y:S02]  /*21e0*/  UISETP.GE.AND UP0, UPT, UR14, UR32, UPT ;  /* 0x000000200e00728c */ /* 0x004fe4000bf06270 */
[----:B------:R-:W-:-:S07]  /*21f0*/  ULOP3.LUT UR4, UR4, UR5, URZ, 0x3c, !UPT ;  /* 0x0000000504047292 */ /* 0x000fce000f8e3cff */
[----:B------:R-:W-:Y:S05]  /*2200*/  BRA.U !UP0, `(.L_x_62) ;  /* 0xfffffff908e07547 */ /* 0x000fea000b83ffff */
.L_x_55:
[----:B-----5:R-:W-:Y:S06]  /*2210*/  BAR.SYNC.DEFER_BLOCKING 0x0 ;  /* 0x0000000000007b1d */ /* 0x020fec0000010000 */
[----:B------:R-:W-:Y:S04]  /*2220*/  BSSY.RECONVERGENT B4, `(.L_x_63) ;  /* 0x0000004000047945 */ /* 0x000fe80003800200 */
[----:B------:R-:W-:Y:S05]  /*2230*/  @P3 BRA `(.L_x_64) ;  /* 0x0000000000083947 */ /* 0x000fea0003800000 */
[----:B------:R-:W2:Y:S02]  /*2240*/  SYNCS.CCTL.IV [UR8+0x8000] ;  /* 0x00800000ff0079b1 */ /* 0x000ea40008000008 */
[----:B--2---:R-:W2:Y:S02]  /*2250*/  SYNCS.CCTL.IV [UR8+0x8010] ;  /* 0x00801000ff0079b1 */ /* 0x004ea40008000008 */
.L_x_64:
[----:B------:R-:W-:Y:S05]  /*2260*/  BSYNC.RECONVERGENT B4 ;  /* 0x0000000000047941 */ /* 0x000fea0003800200 */
.L_x_63:
[----:B--2---:R-:W-:Y:S06]  /*2270*/  BAR.SYNC.DEFER_BLOCKING 0x0 ;  /* 0x0000000000007b1d */ /* 0x004fec0000010000 */
[----:B------:R-:W-:Y:S04]  /*2280*/  BSSY.RECONVERGENT B4, `(.L_x_65) ;  /* 0x0000004000047945 */ /* 0x000fe80003800200 */
[----:B------:R-:W-:Y:S05]  /*2290*/  @P3 BRA `(.L_x_66) ;  /* 0x0000000000083947 */ /* 0x000fea0003800000 */
[----:B------:R-:W2:Y:S02]  /*22a0*/  SYNCS.CCTL.IV [UR8+0x8008] ;  /* 0x00800800ff0079b1 */ /* 0x000ea40008000008 */
[----:B--2---:R-:W2:Y:S02]  /*22b0*/  SYNCS.CCTL.IV [UR8+0x8018] ;  /* 0x00801800ff0079b1 */ /* 0x004ea40008000008 */
.L_x_66:
[----:B------:R-:W-:Y:S05]  /*22c0*/  BSYNC.RECONVERGENT B4 ;  /* 0x0000000000047941 */ /* 0x000fea0003800200 */
.L_x_65:
[----:B------:R-:W-:Y:S01]  /*22d0*/  USHF.L.U32 UR4, UR18, 0x15, URZ ;  /* 0x0000001512047899 */ /* 0x000fe200080006ff */
[C---:B------:R-:W-:Y:S01]  /*22e0*/  IMAD.SHL.U32 R2, R0.reuse, 0x80, RZ ;  /* 0x0000008000027824 */ /* 0x040fe200078e00ff */
[----:B------:R-:W-:Y:S01]  /*22f0*/  ELECT P0, URZ, PT ;  /* 0x0000000000ff782f */ /* 0x000fe20003800000 */
[----:B------:R-:W-:Y:S01]  /*2300*/  IMAD.SHL.U32 R3, R0, 0x10, RZ ;  /* 0x0000001000037824 */ /* 0x000fe200078e00ff */
[----:B------:R-:W-:Y:S02]  /*2310*/  ULOP3.LUT UR4, UR4, 0x600000, URZ, 0xc0, !UPT ;  /* 0x0060000004047892 */ /* 0x000fe4000f8ec0ff */
[----:B------:R-:W-:Y:S01]  /*2320*/  LOP3.LUT R0, R2, 0x3f80, RZ, 0xc0, !PT ;  /* 0x00003f8002007812 */ /* 0x000fe200078ec0ff */
[----:B------:R-:W-:Y:S01]  /*2330*/  ULOP3.LUT UR18, UR18, 0x1, URZ, 0xc0, !UPT ;  /* 0x0000000112127892 */ /* 0x000fe2000f8ec0ff */
[----:B------:R-:W-:Y:S01]  /*2340*/  ISETP.LT.U32.AND P0, PT, R132, 0x40, P0 ;  /* 0x000000408400780c */ /* 0x000fe20000701070 */
[----:B------:R-:W-:Y:S01]  /*2350*/  UIADD3 UR4, UPT, UPT, UR24, UR4, URZ ;  /* 0x0000000418047290 */ /* 0x000fe2000fffe0ff */
[----:B------:R-:W-:Y:S01]  /*2360*/  LOP3.LUT R0, R0, 0x70, R3, 0xf8, !PT ;  /* 0x0000007000007812 */ /* 0x000fe200078ef803 */
[----:B------:R-:W-:Y:S01]  /*2370*/  ULEA UR5, UR18, UR19, 0x6 ;  /* 0x0000001312057291 */ /* 0x000fe2000f8e30ff */
[----:B------:R-:W-:-:S02]  /*2380*/  UMOV UR6, UR15 ;  /* 0x0000000f00067c82 */ /* 0x000fc40008000000 */
[C---:B------:R-:W-:Y:S02]  /*2390*/  LOP3.LUT R2, R0.reuse, 0x10, RZ, 0x3c, !PT ;  /* 0x0000001000027812 */ /* 0x040fe400078e3cff */
[----:B------:R-:W-:Y:S02]  /*23a0*/  LOP3.LUT R3, R0, 0x20, RZ, 0x3c, !PT ;  /* 0x0000002000037812 */ /* 0x000fe400078e3cff */
[----:B----4-:R-:W3:Y:S01]  /*23b0*/  LDTM.x128 R4, tmem[UR4] ;  /* 0x00000004000479ee */ /* 0x010ee200083c0000 */
[----:B------:R-:W-:Y:S01]  /*23c0*/  NOP ;  /* 0x0000000000007918 */ /* 0x000fe20000000000 */
[----:B------:R-:W-:Y:S01]  /*23d0*/  ULEA UR4, UR18, UR8, 0xe ;  /* 0x0000000812047291 */ /* 0x000fe2000f8e70ff */
[----:B---3--:R-:W-:Y:S01]  /*23e0*/  VOTEU.ANY UP1, P0 ;  /* 0x0000000000ff7886 */ /* 0x008fe20000020100 */
[----:B------:R-:W-:Y:S01]  /*23f0*/  VOTEU.ANY UP0, P0 ;  /* 0x0000000000ff7886 */ /* 0x000fe20000000100 */
[----:B------:R-:W-:Y:S02]  /*2400*/  F2FP.BF16.F32.PACK_AB R4, R5, R4 ;  /* 0x000000040504723e */ /* 0x000fe400000010ff */
[----:B------:R-:W-:-:S02]  /*2410*/  F2FP.BF16.F32.PACK_AB R68, R69, R68 ;  /* 0x000000444544723e */ /* 0x000fc400000010ff */
[----:B------:R-:W-:Y:S02]  /*2420*/  F2FP.BF16.F32.PACK_AB R5, R7, R6 ;  /* 0x000000060705723e */ /* 0x000fe400000010ff */
[----:B------:R-:W-:Y:S02]  /*2430*/  F2FP.BF16.F32.PACK_AB R12, R13, R12 ;  /* 0x0000000c0d0c723e */ /* 0x000fe400000010ff */
[----:B------:R-:W-:Y:S02]  /*2440*/  F2FP.BF16.F32.PACK_AB R69, R71, R70 ;  /* 0x000000464745723e */ /* 0x000fe400000010ff */
[----:B------:R-:W-:Y:S02]  /*2450*/  F2FP.BF16.F32.PACK_AB R76, R77, R76 ;  /* 0x0000004c4d4c723e */ /* 0x000fe400000010ff */
[----:B------:R-:W-:Y:S02]  /*2460*/  F2FP.BF16.F32.PACK_AB R6, R9, R8 ;  /* 0x000000080906723e */ /* 0x000fe400000010ff */
[----:B------:R-:W-:-:S02]  /*2470*/  F2FP.BF16.F32.PACK_AB R7, R11, R10 ;  /* 0x0000000a0b07723e */ /* 0x000fc400000010ff */
[----:B------:R-:W-:Y:S02]  /*2480*/  F2FP.BF16.F32.PACK_AB R13, R15, R14 ;  /* 0x0000000e0f0d723e */ /* 0x000fe400000010ff */
[----:B------:R-:W-:Y:S01]  /*2490*/  F2FP.BF16.F32.PACK_AB R20, R21, R20 ;  /* 0x000000141514723e */ /* 0x000fe200000010ff */
[----:B--2---:R2:W-:Y:S01]  /*24a0*/  STS.128 [R0+UR8], R4 ;  /* 0x0000000400007988 */ /* 0x0045e20008000c08 */
[----:B------:R-:W-:Y:S02]  /*24b0*/  F2FP.BF16.F32.PACK_AB R70, R73, R72 ;  /* 0x000000484946723e */ /* 0x000fe400000010ff */
[----:B------:R-:W-:Y:S02]  /*24c0*/  F2FP.BF16.F32.PACK_AB R71, R75, R74 ;  /* 0x0000004a4b47723e */ /* 0x000fe400000010ff */
[----:B------:R-:W-:Y:S02]  /*24d0*/  F2FP.BF16.F32.PACK_AB R77, R79, R78 ;  /* 0x0000004e4f4d723e */ /* 0x000fe400000010ff */
[----:B------:R-:W-:Y:S01]  /*24e0*/  F2FP.BF16.F32.PACK_AB R84, R85, R84 ;  /* 0x000000545554723e */ /* 0x000fe200000010ff */
[----:B------:R3:W-:Y:S01]  /*24f0*/  STS.128 [R0+UR8+0x4000], R68 ;  /* 0x0040004400007988 */ /* 0x0007e20008000c08 */
[----:B------:R-:W-:-:S02]  /*2500*/  F2FP.BF16.F32.PACK_AB R14, R17, R16 ;  /* 0x00000010110e723e */ /* 0x000fc400000010ff */
[----:B------:R-:W-:Y:S02]  /*2510*/  F2FP.BF16.F32.PACK_AB R15, R19, R18 ;  /* 0x00000012130f723e */ /* 0x000fe400000010ff */
[----:B------:R-:W-:Y:S02]  /*2520*/  F2FP.BF16.F32.PACK_AB R21, R23, R22 ;  /* 0x000000161715723e */ /* 0x000fe400000010ff */
[----:B------:R-:W-:Y:S01]  /*2530*/  F2FP.BF16.F32.PACK_AB R28, R29, R28 ;  /* 0x0000001c1d1c723e */ /* 0x000fe200000010ff */
[----:B------:R4:W-:Y:S01]  /*2540*/  STS.128 [R2+UR8], R12 ;  /* 0x0000000c02007988 */ /* 0x0009e20008000c08 */
[----:B------:R-:W-:Y:S02]  /*2550*/  F2FP.BF16.F32.PACK_AB R78, R81, R80 ;  /* 0x00000050514e723e */ /* 0x000fe400000010ff */
[----:B------:R-:W-:Y:S02]  /*2560*/  F2FP.BF16.F32.PACK_AB R79, R83, R82 ;  /* 0x00000052534f723e */ /* 0x000fe400000010ff */
[----:B------:R-:W-:-:S02]  /*2570*/  F2FP.BF16.F32.PACK_AB R85, R87, R86 ;  /* 0x000000565755723e */ /* 0x000fc400000010ff */
[----:B------:R-:W-:Y:S01]  /*2580*/  F2FP.BF16.F32.PACK_AB R92, R93, R92 ;  /* 0x0000005c5d5c723e */ /* 0x000fe200000010ff */
[----:B------:R4:W-:Y:S01]  /*2590*/  STS.128 [R2+UR8+0x4000], R76 ;  /* 0x0040004c02007988 */ /* 0x0009e20008000c08 */
[----:B------:R-:W-:Y:S02]  /*25a0*/  F2FP.BF16.F32.PACK_AB R22, R25, R24 ;  /* 0x000000181916723e */ /* 0x000fe400000010ff */
[----:B------:R-:W-:Y:S02]  /*25b0*/  F2FP.BF16.F32.PACK_AB R23, R27, R26 ;  /* 0x0000001a1b17723e */ /* 0x000fe400000010ff */
[----:B------:R-:W-:Y:S02]  /*25c0*/  F2FP.BF16.F32.PACK_AB R29, R31, R30 ;  /* 0x0000001e1f1d723e */ /* 0x000fe400000010ff */
[----:B------:R-:W-:Y:S01]  /*25d0*/  F2FP.BF16.F32.PACK_AB R36, R37, R36 ;  /* 0x000000242524723e */ /* 0x000fe200000010ff */
[----:B------:R4:W-:Y:S01]  /*25e0*/  STS.128 [R3+UR8], R20 ;  /* 0x0000001403007988 */ /* 0x0009e20008000c08 */
[----:B------:R-:W-:-:S02]  /*25f0*/  F2FP.BF16.F32.PACK_AB R86, R89, R88 ;  /* 0x000000585956723e */ /* 0x000fc400000010ff */
[----:B------:R-:W-:Y:S02]  /*2600*/  F2FP.BF16.F32.PACK_AB R87, R91, R90 ;  /* 0x0000005a5b57723e */ /* 0x000fe400000010ff */
[----:B------:R-:W-:Y:S02]  /*2610*/  F2FP.BF16.F32.PACK_AB R93, R95, R94 ;  /* 0x0000005e5f5d723e */ /* 0x000fe400000010ff */
[----:B------:R-:W-:Y:S01]  /*2620*/  F2FP.BF16.F32.PACK_AB R100, R101, R100 ;  /* 0x000000646564723e */ /* 0x000fe200000010ff */
[----:B------:R4:W-:Y:S01]  /*2630*/  STS.128 [R3+UR8+0x4000], R84 ;  /* 0x0040005403007988 */ /* 0x0009e20008000c08 */
[----:B------:R-:W-:Y:S02]  /*2640*/  F2FP.BF16.F32.PACK_AB R30, R33, R32 ;  /* 0x00000020211e723e */ /* 0x000fe400000010ff */
[----:B------:R-:W-:Y:S02]  /*2650*/  F2FP.BF16.F32.PACK_AB R31, R35, R34 ;  /* 0x00000022231f723e */ /* 0x000fe400000010ff */
[----:B------:R-:W-:-:S02]  /*2660*/  F2FP.BF16.F32.PACK_AB R37, R39, R38 ;  /* 0x000000262725723e */ /* 0x000fc400000010ff */
[----:B------:R-:W-:Y:S02]  /*2670*/  F2FP.BF16.F32.PACK_AB R44, R45, R44 ;  /* 0x0000002c2d2c723e */ /* 0x000fe400000010ff */
[----:B------:R-:W-:Y:S02]  /*2680*/  F2FP.BF16.F32.PACK_AB R94, R97, R96 ;  /* 0x00000060615e723e */ /* 0x000fe400000010ff */
[----:B------:R-:W-:Y:S02]  /*2690*/  F2FP.BF16.F32.PACK_AB R95, R99, R98 ;  /* 0x00000062635f723e */ /* 0x000fe400000010ff */
[----:B------:R-:W-:Y:S02]  /*26a0*/  F2FP.BF16.F32.PACK_AB R101, R103, R102 ;  /* 0x000000666765723e */ /* 0x000fe400000010ff */
[----:B------:R-:W-:Y:S02]  /*26b0*/  F2FP.BF16.F32.PACK_AB R108, R109, R108 ;  /* 0x0000006c6d6c723e */ /* 0x000fe400000010ff */
[----:B------:R-:W-:-:S02]  /*26c0*/  LOP3.LUT R8, R0, 0x30, RZ, 0x3c, !PT ;  /* 0x0000003000087812 */ /* 0x000fc400078e3cff */
[----:B------:R-:W-:Y:S02]  /*26d0*/  F2FP.BF16.F32.PACK_AB R38, R41, R40 ;  /* 0x000000282926723e */ /* 0x000fe400000010ff */
[----:B------:R-:W-:Y:S01]  /*26e0*/  F2FP.BF16.F32.PACK_AB R39, R43, R42 ;  /* 0x0000002a2b27723e */ /* 0x000fe200000010ff */
[----:B------:R4:W-:Y:S01]  /*26f0*/  STS.128 [R8+UR8], R28 ;  /* 0x0000001c08007988 */ /* 0x0009e20008000c08 */
[----:B------:R-:W-:Y:S02]  /*2700*/  F2FP.BF16.F32.PACK_AB R45, R47, R46 ;  /* 0x0000002e2f2d723e */ /* 0x000fe400000010ff */
[----:B------:R-:W-:Y:S01]  /*2710*/  F2FP.BF16.F32.PACK_AB R52, R53, R52 ;  /* 0x000000343534723e */ /* 0x000fe200000010ff */
[----:B------:R4:W-:Y:S01]  /*2720*/  STS.128 [R8+UR8+0x4000], R92 ;  /* 0x0040005c08007988 */ /* 0x0009e20008000c08 */
[----:B------:R-:W-:Y:S02]  /*2730*/  F2FP.BF16.F32.PACK_AB R102, R105, R104 ;  /* 0x000000686966723e */ /* 0x000fe400000010ff */
[----:B------:R-:W-:-:S02]  /*2740*/  F2FP.BF16.F32.PACK_AB R103, R107, R106 ;  /* 0x0000006a6b67723e */ /* 0x000fc400000010ff */
[----:B------:R-:W-:Y:S02]  /*2750*/  F2FP.BF16.F32.PACK_AB R109, R111, R110 ;  /* 0x0000006e6f6d723e */ /* 0x000fe400000010ff */
[----:B------:R-:W-:Y:S02]  /*2760*/  F2FP.BF16.F32.PACK_AB R116, R117, R116 ;  /* 0x000000747574723e */ /* 0x000fe400000010ff */
[----:B------:R-:W-:Y:S02]  /*2770*/  LOP3.LUT R9, R0, 0x40, RZ, 0x3c, !PT ;  /* 0x0000004000097812 */ /* 0x000fe400078e3cff */
[----:B------:R-:W-:Y:S02]  /*2780*/  F2FP.BF16.F32.PACK_AB R46, R49, R48 ;  /* 0x00000030312e723e */ /* 0x000fe400000010ff */
[----:B------:R-:W-:Y:S01]  /*2790*/  F2FP.BF16.F32.PACK_AB R47, R51, R50 ;  /* 0x00000032332f723e */ /* 0x000fe200000010ff */
[----:B------:R4:W-:Y:S01]  /*27a0*/  STS.128 [R9+UR8], R36 ;  /* 0x0000002409007988 */ /* 0x0009e20008000c08 */
[----:B------:R-:W-:-:S02]  /*27b0*/  F2FP.BF16.F32.PACK_AB R53, R55, R54 ;  /* 0x000000363735723e */ /* 0x000fc400000010ff */
[----:B------:R-:W-:Y:S01]  /*27c0*/  F2FP.BF16.F32.PACK_AB R60, R61, R60 ;  /* 0x0000003c3d3c723e */ /* 0x000fe200000010ff */
[----:B------:R4:W-:Y:S01]  /*27d0*/  STS.128 [R9+UR8+0x4000], R100 ;  /* 0x0040006409007988 */ /* 0x0009e20008000c08 */
        /* <DEDUP_REMOVED lines=13> */
[C---:B--2---:R-:W-:Y:S02]  /*28b0*/  LOP3.LUT R4, R0.reuse, 0x60, RZ, 0x3c, !PT ;  /* 0x0000006000047812 */ /* 0x044fe400078e3cff */
[----:B------:R-:W-:Y:S02]  /*28c0*/  F2FP.BF16.F32.PACK_AB R62, R65, R64 ;  /* 0x00000040413e723e */ /* 0x000fe400000010ff */
[----:B------:R-:W-:Y:S01]  /*28d0*/  F2FP.BF16.F32.PACK_AB R63, R67, R66 ;  /* 0x00000042433f723e */ /* 0x000fe200000010ff */
[----:B------:R4:W-:Y:S01]  /*28e0*/  STS.128 [R4+UR8], R52 ;  /* 0x0000003404007988 */ /* 0x0009e20008000c08 */
[----:B------:R-:W-:Y:S02]  /*28f0*/  F2FP.BF16.F32.PACK_AB R126, R129, R128 ;  /* 0x00000080817e723e */ /* 0x000fe400000010ff */
[----:B------:R-:W-:Y:S01]  /*2900*/  F2FP.BF16.F32.PACK_AB R127, R131, R130 ;  /* 0x00000082837f723e */ /* 0x000fe200000010ff */
[----:B------:R4:W-:Y:S01]  /*2910*/  STS.128 [R4+UR8+0x4000], R116 ;  /* 0x0040007404007988 */ /* 0x0009e20008000c08 */
[----:B---3--:R-:W-:-:S05]  /*2920*/  LOP3.LUT R0, R0, 0x70, RZ, 0x3c, !PT ;  /* 0x0000007000007812 */ /* 0x008fca00078e3cff */
[----:B------:R4:W-:Y:S04]  /*2930*/  STS.128 [R0+UR8], R60 ;  /* 0x0000003c00007988 */ /* 0x0009e80008000c08 */
[----:B------:R4:W-:Y:S01]  /*2940*/  STS.128 [R0+UR8+0x4000], R124 ;  /* 0x0040007c00007988 */ /* 0x0009e20008000c08 */
[----:B------:R2:W-:Y:S06]  /*2950*/  MEMBAR.ALL.CTA ;  /* 0x0000000000007992 */ /* 0x0005ec0000008000 */
[----:B--2---:R-:W2:Y:S02]  /*2960*/  FENCE.VIEW.ASYNC.S ;  /* 0x00000000000073c6 */ /* 0x004ea40000000000 */
[----:B--2---:R-:W-:Y:S06]  /*2970*/  BAR.SYNC.DEFER_BLOCKING 0x0 ;  /* 0x0000000000007b1d */ /* 0x004fec0000010000 */
[----:B------:R4:W-:Y:S01]  /*2980*/  @UP1 UTMASTG.2D [UR4], [UR16] ;  /* 0x00000004100013b5 */ /* 0x0009e20008008000 */
[----:B------:R0:W-:Y:S01]  /*2990*/  UTMACMDFLUSH ;  /* 0x00000000000079b7 */ /* 0x0001e20000000000 */
[----:B------:R-:W-:-:S04]  /*29a0*/  DEPBAR.LE SB0, 0x0 ;  /* 0x000080000000791a */ /* 0x000fc80000000000 */
[----:B------:R-:W-:Y:S08]  /*29b0*/  BAR.SYNC.DEFER_BLOCKING 0x0 ;  /* 0x0000000000007b1d */ /* 0x000ff00000010000 */
[----:B------:R-:W-:Y:S06]  /*29c0*/  BAR.SYNC.DEFER_BLOCKING 0x0 ;  /* 0x0000000000007b1d */ /* 0x000fec0000010000 */
[----:B----4-:R-:W-:Y:S05]  /*29d0*/  @P2 BRA `(.L_x_67) ;  /* 0x0000000000a02947 */ /* 0x010fea0003800000 */
[----:B------:R-:W2:Y:S01]  /*29e0*/  S2UR UR5, SR_CgaCtaId ;  /* 0x00000000000579c3 */ /* 0x000ea20000008800 */
[----:B------:R-:W-:Y:S01]  /*29f0*/  NOP ;  /* 0x0000000000007918 */ /* 0x000fe20000000000 */
[----:B------:R-:W-:Y:S01]  /*2a00*/  UMOV UR4, 0x50 ;  /* 0x0000005000047882 */ /* 0x000fe20000000000 */
[----:B------:R-:W-:Y:S02]  /*2a10*/  IMAD.U32 R0, RZ, RZ, UR24 ;  /* 0x00000018ff007e24 */ /* 0x000fe4000f8e00ff */
[----:B------:R-:W-:Y:S02]  /*2a20*/  IMAD.MOV.U32 R3, RZ, RZ, 0xf ;  /* 0x0000000fff037424 */ /* 0x000fe400078e00ff */
[----:B------:R-:W-:Y:S01]  /*2a30*/  IMAD.MOV.U32 R7, RZ, RZ, 0x1 ;  /* 0x00000001ff077424 */ /* 0x000fe200078e00ff */
[----:B------:R-:W-:-:S04]  /*2a40*/  LOP3.LUT R0, R0, 0xffff, RZ, 0xc0, !PT ;  /* 0x0000ffff00007812 */ /* 0x000fc800078ec0ff */
[----:B------:R-:W-:-:S05]  /*2a50*/  SHF.R.U32.HI R0, RZ, 0x5, R0 ;  /* 0x00000005ff007819 */ /* 0x000fca0000011600 */
[----:B------:R-:W-:Y:S01]  /*2a60*/  VIADD R2, R0, 0x10 ;  /* 0x0000001000027836 */ /* 0x000fe20000000000 */
[----:B------:R-:W-:Y:S01]  /*2a70*/  SHF.L.U32 R0, R3, R0, RZ ;  /* 0x0000000003007219 */ /* 0x000fe200000006ff */
[----:B--2---:R-:W-:-:S03]  /*2a80*/  ULEA UR6, UR5, UR4, 0x18 ;  /* 0x0000000405067291 */ /* 0x004fc6000f8ec0ff */
[----:B------:R-:W-:-:S04]  /*2a90*/  SHF.L.U32 R3, R7, R2, RZ ;  /* 0x0000000207037219 */ /* 0x000fc800000006ff */
[----:B------:R-:W-:Y:S02]  /*2aa0*/  LOP3.LUT R0, R3, R0, RZ, 0xfc, !PT ;  /* 0x0000000003007212 */ /* 0x000fe400078efcff */
[----:B------:R-:W2:Y:S02]  /*2ab0*/  LDS R5, [UR6] ;  /* 0x00000006ff057984 */ /* 0x000ea40008000800 */
[C---:B------:R-:W-:Y:S02]  /*2ac0*/  LOP3.LUT R2, R0.reuse, 0xffff, RZ, 0xc0, !PT ;  /* 0x0000ffff00027812 */ /* 0x040fe400078ec0ff */
[----:B--2---:R-:W-:-:S04]  /*2ad0*/  LOP3.LUT R3, R0, 0xffff, R5, 0x80, !PT ;  /* 0x0000ffff00037812 */ /* 0x004fc800078e8005 */
[----:B------:R-:W-:-:S13]  /*2ae0*/  ISETP.NE.AND P0, PT, R3, R2, PT ;  /* 0x000000020300720c */ /* 0x000fda0003f05270 */
[----:B------:R-:W-:Y:S05]  /*2af0*/  @P0 BRA `(.L_x_68) ;  /* 0x0000000000500947 */ /* 0x000fea0003800000 */
[----:B------:R-:W-:Y:S02]  /*2b00*/  SHF.R.U32.HI R5, RZ, 0x10, R5 ;  /* 0x00000010ff057819 */ /* 0x000fe40000011605 */
[----:B------:R-:W-:-:S04]  /*2b10*/  SHF.R.U32.HI R2, RZ, 0x10, R0 ;  /* 0x00000010ff027819 */ /* 0x000fc80000011600 */
[----:B------:R-:W-:-:S04]  /*2b20*/  LOP3.LUT R5, R5, R2, RZ, 0xc0, !PT ;  /* 0x0000000205057212 */ /* 0x000fc800078ec0ff */
[----:B------:R-:W-:-:S13]  /*2b30*/  ISETP.NE.AND P0, PT, R5, R2, PT ;  /* 0x000000020500720c */ /* 0x000fda0003f05270 */
[----:B------:R-:W-:Y:S05]  /*2b40*/  @P0 BRA `(.L_x_69) ;  /* 0x0000000000300947 */ /* 0x000fea0003800000 */
[----:B------:R-:W-:Y:S01]  /*2b50*/  R2UR UR4, R0 ;  /* 0x00000000000472ca */ /* 0x000fe200000e0000 */
[----:B------:R-:W-:Y:S01]  /*2b60*/  VOTEU.ANY UR5, UPT, PT ;  /* 0x0000000000057886 */ /* 0x000fe200038e0100 */
[----:B------:R-:W2:Y:S01]  /*2b70*/  S2R R0, SR_LANEID ;  /* 0x0000000000007919 */ /* 0x000ea20000000000 */
[----:B------:R-:W-:-:S10]  /*2b80*/  UFLO.U32 UR5, UR5 ;  /* 0x00000005000572bd */ /* 0x000fd400080e0000 */
[----:B------:R-:W-:-:S06]  /*2b90*/  ULOP3.LUT UR4, URZ, UR4, URZ, 0x33, !UPT ;  /* 0x00000004ff047292 */ /* 0x000fcc000f8e33ff */
[----:B------:R-:W-:-:S04]  /*2ba0*/  IMAD.U32 R2, RZ, RZ, UR4 ;  /* 0x00000004ff027e24 */ /* 0x000fc8000f8e00ff */
[----:B------:R-:W3:Y:S02]  /*2bb0*/  REDUX UR7, R2 ;  /* 0x00000000020773c4 */ /* 0x000ee40000000000 */
[----:B------:R4:W-:Y:S01]  /*2bc0*/  UTCATOMSWS.AND URZ, UR4 ;  /* 0x0000000400ff79e3 */ /* 0x0009e20008000000 */
[----:B--2---:R-:W-:Y:S01]  /*2bd0*/  ISETP.EQ.U32.AND P0, PT, R0, UR5, PT ;  /* 0x0000000500007c0c */ /* 0x004fe2000bf02070 */
[----:B---3--:R-:W-:-:S12]  /*2be0*/  IMAD.U32 R0, RZ, RZ, UR7 ;  /* 0x00000007ff007e24 */ /* 0x008fd8000f8e00ff */
[----:B------:R4:W-:Y:S01]  /*2bf0*/  @P0 ATOMS.AND RZ, [UR6], R0 ;  /* 0x00000000ffff098c */ /* 0x0009e2000a800006 */
[----:B------:R-:W-:Y:S05]  /*2c00*/  BRA `(.L_x_67) ;  /* 0x0000000000147947 */ /* 0x000fea0003800000 */
.L_x_69:
[----:B------:R-:W-:-:S07]  /*2c10*/  MOV R2, 0x2c30 ;  /* 0x00002c3000027802 */ /* 0x000fce0000000f00 */
[----:B-1----:R-:W-:Y:S05]  /*2c20*/  CALL.REL.NOINC `($__internal_0_$__cuda_sm10x_tcgen05_guardrail_trap_col_being_dealloced_not_returned_by_alloc) ;  /* 0x0000000000447944 */ /* 0x002fea0003c00000 */
[----:B------:R-:W-:Y:S05]  /*2c30*/  BRA `(.L_x_67) ;  /* 0x0000000000087947 */ /* 0x000fea0003800000 */
.L_x_68:
[----:B------:R-:W-:-:S07]  /*2c40*/  MOV R2, 0x2c60 ;  /* 0x00002c6000027802 */ /* 0x000fce0000000f00 */
[----:B-1----:R-:W-:Y:S05]  /*2c50*/  CALL.REL.NOINC `($__internal_2_$__cuda_sm10x_tcgen05_guardrail_trap_unallocated_columns_being_dealloced) ;  /* 0x0000000000507944 */ /* 0x002fea0003c00000 */
.L_x_67:
[----:B------:R-:W-:Y:S01]  /*2c60*/  NOP ;  /* 0x0000000000007918 */ /* 0x000fe20000000000 */
[----:B----4-:R-:W-:Y:S05]  /*2c70*/  EXIT ;  /* 0x000000000000794d */ /* 0x010fea0003800000 */
.L_x_56:
[----:B------:R-:W2:Y:S02]  /*2c80*/  SYNCS.PHASECHK.TRANS64.TRYWAIT P0, [UR8+0x8000], RZ ;  /* 0x008000ffff0075a7 */ /* 0x000ea40008001108 */
[----:B--2---:R-:W-:Y:S05]  /*2c90*/  @!P0 BRA `(.L_x_56) ;  /* 0xfffffffc00f88947 */ /* 0x004fea000383ffff */
[----:B------:R-:W-:Y:S05]  /*2ca0*/  BRA `(.L_x_70) ;  /* 0xffffffec00947947 */ /* 0x000fea000383ffff */
.L_x_58:
[----:B------:R-:W2:Y:S02]  /*2cb0*/  SYNCS.PHASECHK.TRANS64.TRYWAIT P1, [UR8+0x8010], RZ ;  /* 0x008010ffff0075a7 */ /* 0x000ea40008021108 */
[----:B--2---:R-:W-:Y:S05]  /*2cc0*/  @!P1 BRA `(.L_x_58) ;  /* 0xfffffffc00f89947 */ /* 0x004fea000383ffff */
[----:B------:R-:W-:Y:S05]  /*2cd0*/  BRA `(.L_x_71) ;  /* 0xfffffff000187947 */ /* 0x000fea000383ffff */
.L_x_59:
[----:B------:R-:W3:Y:S02]  /*2ce0*/  SYNCS.PHASECHK.TRANS64.TRYWAIT P0, [UR25+0x8000], R2 ;  /* 0x00800002ff0075a7 */ /* 0x000ee40008001119 */
[----:B---3--:R-:W-:Y:S05]  /*2cf0*/  @!P0 BRA `(.L_x_59) ;  /* 0xfffffffc00f88947 */ /* 0x008fea000383ffff */
[----:B------:R-:W-:Y:S05]  /*2d00*/  BRA `(.L_x_72) ;  /* 0xfffffff000a07947 */ /* 0x000fea000383ffff */
.L_x_61:
[----:B------:R-:W3:Y:S02]  /*2d10*/  SYNCS.PHASECHK.TRANS64.TRYWAIT P0, [UR25+0x8010], R2 ;  /* 0x00801002ff0075a7 */ /* 0x000ee40008001119 */
[----:B---3--:R-:W-:Y:S05]  /*2d20*/  @!P0 BRA `(.L_x_61) ;  /* 0xfffffffc00f88947 */ /* 0x008fea000383ffff */
[----:B------:R-:W-:Y:S05]  /*2d30*/  BRA `(.L_x_73) ;  /* 0xfffffff400147947 */ /* 0x000fea000383ffff */
        .weak           $__internal_0_$__cuda_sm10x_tcgen05_guardrail_trap_col_being_dealloced_not_returned_by_alloc
        .type           $__internal_0_$__cuda_sm10x_tcgen05_guardrail_trap_col_being_dealloced_not_returned_by_alloc,@function
        .size           $__internal_0_$__cuda_sm10x_tcgen05_guardrail_trap_col_being_dealloced_not_returned_by_alloc,($__internal_1_$__cuda_sm10x_tcgen05_guardrail_trap_phase_invalid_during_alloc - $__internal_0_$__cuda_sm10x_tcgen05_guardrail_trap_col_being_dealloced_not_returned_by_alloc)
$__internal_0_$__cuda_sm10x_tcgen05_guardrail_trap_col_being_dealloced_not_returned_by_alloc:
[----:B------:R-:W-:Y:S05]  /*2d40*/  BPT.TRAP 0x1 ;  /* 0x000000040000795c */ /* 0x000fea0000300000 */
[----:B------:R-:W-:-:S04]  /*2d50*/  IMAD.MOV.U32 R3, RZ, RZ, 0x0 ;  /* 0x00000000ff037424 */ /* 0x000fc800078e00ff */
[----:B------:R-:W-:Y:S05]  /*2d60*/  RET.REL.NODEC R2 `(gluon_tcgen05) ;  /* 0xffffffd002a47950 */ /* 0x000fea0003c3ffff */
        .weak           $__internal_1_$__cuda_sm10x_tcgen05_guardrail_trap_phase_invalid_during_alloc
        .type           $__internal_1_$__cuda_sm10x_tcgen05_guardrail_trap_phase_invalid_during_alloc,@function
        .size           $__internal_1_$__cuda_sm10x_tcgen05_guardrail_trap_phase_invalid_during_alloc,($__internal_2_$__cuda_sm10x_tcgen05_guardrail_trap_unallocated_columns_being_dealloced - $__internal_1_$__cuda_sm10x_tcgen05_guardrail_trap_phase_invalid_during_alloc)
$__internal_1_$__cuda_sm10x_tcgen05_guardrail_trap_phase_invalid_during_alloc:
[----:B------:R-:W-:Y:S05]  /*2d70*/  BPT.TRAP 0x1 ;  /* 0x000000040000795c */ /* 0x000fea0000300000 */
[----:B------:R-:W-:-:S04]  /*2d80*/  IMAD.MOV.U32 R3, RZ, RZ, 0x0 ;  /* 0x00000000ff037424 */ /* 0x000fc800078e00ff */
[----:B------:R-:W-:Y:S05]  /*2d90*/  RET.REL.NODEC R2 `(gluon_tcgen05) ;  /* 0xffffffd002987950 */ /* 0x000fea0003c3ffff */
        .weak           $__internal_2_$__cuda_sm10x_tcgen05_guardrail_trap_unallocated_columns_being_dealloced
        .type           $__internal_2_$__cuda_sm10x_tcgen05_guardrail_trap_unallocated_columns_being_dealloced,@function
        .size           $__internal_2_$__cuda_sm10x_tcgen05_guardrail_trap_unallocated_columns_being_dealloced,(.L_x_77 - $__internal_2_$__cuda_sm10x_tcgen05_guardrail_trap_unallocated_columns_being_dealloced)
$__internal_2_$__cuda_sm10x_tcgen05_guardrail_trap_unallocated_columns_being_dealloced:
[----:B------:R-:W-:Y:S05]  /*2da0*/  BPT.TRAP 0x1 ;  /* 0x000000040000795c */ /* 0x000fea0000300000 */
[----:B------:R-:W-:-:S04]  /*2db0*/  IMAD.MOV.U32 R3, RZ, RZ, 0x0 ;  /* 0x00000000ff037424 */ /* 0x000fc800078e00ff */
[----:B------:R-:W-:Y:S05]  /*2dc0*/  RET.REL.NODEC R2 `(gluon_tcgen05) ;  /* 0xffffffd0028c7950 */ /* 0x000fea0003c3ffff */
.L_x_74:
[----:B------:R-:W-:-:S00]  /*2dd0*/  BRA `(.L_x_74) ;  /* 0xfffffffc00fc7947 */ /* 0x000fc0000383ffff */
[----:B------:R-:W-:-:S00]  /*2de0*/  NOP ;  /* 0x0000000000007918 */ /* 0x000fc00000000000 */
        /* <DEDUP_REMOVED lines=9> */
.L_x_77:


//--------------------- .nv.shared.gluon_tcgen05  --------------------------
	.section	.nv.shared.gluon_tcgen05,"aw",@nobits
	.sectionflags	@""
	.align	16
	.zero		1024


//--------------------- .nv.shared.reserved.0     --------------------------
	.section	.nv.shared.reserved.0,"aw",@nobits
	.align	8
	.weak		__nv_reservedSMEM_offset_0_alias
	.size		__nv_reservedSMEM_offset_0_alias, 0, 64
	.other		__nv_reservedSMEM_offset_0_alias,@"STO_CUDA_RESERVED_SHARED STV_DEFAULT"
__nv_reservedSMEM_offset_0_alias:
	.zero		0
.nv.shared.reserved.0:
	.zero		64
	.weak		__nv_reservedSMEM_allocation_phase
	.type		__nv_reservedSMEM_allocation_phase,@object
	.size		__nv_reservedSMEM_allocation_phase,(.L_0 - __nv_reservedSMEM_allocation_phase)
__nv_reservedSMEM_allocation_phase:
	.zero		1
.L_0:
	.zero		7
	.weak		__nv_reservedSMEM_devtool_atexit_pc
	.type		__nv_reservedSMEM_devtool_atexit_pc,@object
	.size		__nv_reservedSMEM_devtool_atexit_pc,(__nv_reservedSMEM_allocation_mask - __nv_reservedSMEM_devtool_atexit_pc)
__nv_reservedSMEM_devtool_atexit_pc:
	.zero		8
	.weak		__nv_reservedSMEM_allocation_mask
	.type		__nv_reservedSMEM_allocation_mask,@object
	.size		__nv_reservedSMEM_allocation_mask,(.L_2 - __nv_reservedSMEM_allocation_mask)
__nv_reservedSMEM_allocation_mask:
	.zero		4
.L_2:


//--------------------- .nv.constant0.gluon_tcgen05 --------------------------
	.section	.nv.constant0.gluon_tcgen05,"a",@progbits
	.sectionflags	@""
	.align	4
.nv.constant0.gluon_tcgen05:
	.zero		976


//--------------------- SYMBOLS --------------------------

	.type		.nv.reservedSmem.offset0,@object
	.size		.nv.reservedSmem.offset0,0x4
	.type		.nv.reservedSmem.cap,@object
	.size		.nv.reservedSmem.cap,0x4
